//
// Generated by NVIDIA NVVM Compiler
//
// Compiler Build ID: CL-36424714
// Cuda compilation tools, release 13.0, V13.0.88
// Based on NVVM 20.0.0
//

.version 9.0
.target sm_100
.address_size 64

	// .globl	_Z13encode_kernelPhPKhmii
.extern .func __assertfail
(
	.param .b64 __assertfail_param_0,
	.param .b64 __assertfail_param_1,
	.param .b32 __assertfail_param_2,
	.param .b64 __assertfail_param_3,
	.param .b64 __assertfail_param_4
)
;
.const .align 2 .b8 d_freq[512];
.const .align 4 .b8 d_cum[1024];
.global .align 1 .b8 __unnamed_1[82] = {118, 111, 105, 100, 32, 82, 97, 110, 115, 69, 110, 99, 83, 121, 109, 98, 111, 108, 73, 110, 105, 116, 40, 82, 97, 110, 115, 69, 110, 99, 83, 121, 109, 98, 111, 108, 32, 42, 44, 32, 117, 110, 115, 105, 103, 110, 101, 100, 32, 105, 110, 116, 44, 32, 117, 110, 115, 105, 103, 110, 101, 100, 32, 105, 110, 116, 44, 32, 117, 110, 115, 105, 103, 110, 101, 100, 32, 105, 110, 116, 41};
.global .align 1 .b8 __unnamed_2[79] = {118, 111, 105, 100, 32, 82, 97, 110, 115, 69, 110, 99, 80, 117, 116, 83, 121, 109, 98, 111, 108, 40, 117, 110, 115, 105, 103, 110, 101, 100, 32, 105, 110, 116, 32, 42, 44, 32, 117, 110, 115, 105, 103, 110, 101, 100, 32, 99, 104, 97, 114, 32, 42, 42, 44, 32, 99, 111, 110, 115, 116, 32, 82, 97, 110, 115, 69, 110, 99, 83, 121, 109, 98, 111, 108, 32, 42, 41};
.global .align 1 .b8 $str$1[27] = {47, 116, 109, 112, 47, 115, 97, 115, 115, 95, 99, 117, 95, 102, 52, 107, 104, 55, 113, 104, 100, 47, 107, 46, 99, 117};
.global .align 1 .b8 $str$2[28] = {115, 116, 97, 114, 116, 32, 60, 61, 32, 40, 49, 117, 32, 60, 60, 32, 115, 99, 97, 108, 101, 95, 98, 105, 116, 115, 41};
.global .align 1 .b8 $str$3[35] = {102, 114, 101, 113, 32, 60, 61, 32, 40, 49, 117, 32, 60, 60, 32, 115, 99, 97, 108, 101, 95, 98, 105, 116, 115, 41, 32, 45, 32, 115, 116, 97, 114, 116};
.global .align 1 .b8 $str$4[16] = {115, 121, 109, 45, 62, 120, 95, 109, 97, 120, 32, 33, 61, 32, 48};

.visible .entry _Z13encode_kernelPhPKhmii(
	.param .u64 .ptr .align 1 _Z13encode_kernelPhPKhmii_param_0,
	.param .u64 .ptr .align 1 _Z13encode_kernelPhPKhmii_param_1,
	.param .u64 _Z13encode_kernelPhPKhmii_param_2,
	.param .u32 _Z13encode_kernelPhPKhmii_param_3,
	.param .u32 _Z13encode_kernelPhPKhmii_param_4
)
{
	.reg .pred 	%p<17>;
	.reg .b16 	%rs<8>;
	.reg .b32 	%r<77>;
	.reg .b64 	%rd<102>;

	ld.param.u64 	%rd36, [_Z13encode_kernelPhPKhmii_param_0];
	ld.param.u64 	%rd38, [_Z13encode_kernelPhPKhmii_param_2];
	ld.param.u32 	%r30, [_Z13encode_kernelPhPKhmii_param_3];
	mov.u32 	%r31, %ctaid.x;
	mov.u32 	%r32, %ntid.x;
	mov.u32 	%r33, %tid.x;
	mad.lo.s32 	%r1, %r31, %r32, %r33;
	setp.ge.s32 	%p1, %r1, %r30;
	@%p1 bra 	$L__BB0_27;
	ld.param.u32 	%r63, [_Z13encode_kernelPhPKhmii_param_4];
	cvta.to.global.u64 	%rd1, %rd36;
	cvt.s64.s32 	%rd39, %r1;
	mul.lo.s64 	%rd2, %rd38, %rd39;
	add.s64 	%rd3, %rd1, %rd2;
	add.s64 	%rd4, %rd36, %rd2;
	add.s64 	%rd94, %rd3, %rd38;
	add.s64 	%rd95, %rd4, %rd38;
	setp.lt.s32 	%p2, %r63, 1;
	mov.b32 	%r72, 8388608;
	@%p2 bra 	$L__BB0_20;
	ld.param.u32 	%r66, [_Z13encode_kernelPhPKhmii_param_4];
	mov.b32 	%r72, 8388608;
$L__BB0_3:
	ld.param.u32 	%r65, [_Z13encode_kernelPhPKhmii_param_4];
	ld.param.u64 	%rd87, [_Z13encode_kernelPhPKhmii_param_1];
	add.s32 	%r4, %r66, -1;
	cvt.u64.u32 	%rd40, %r4;
	mul.lo.s32 	%r36, %r65, %r1;
	cvt.s64.s32 	%rd41, %r36;
	add.s64 	%rd42, %rd40, %rd41;
	cvta.to.global.u64 	%rd43, %rd87;
	add.s64 	%rd44, %rd43, %rd42;
	ld.global.u8 	%r37, [%rd44];
	mul.wide.u32 	%rd45, %r37, 4;
	mov.u64 	%rd46, d_cum;
	add.s64 	%rd47, %rd46, %rd45;
	ld.const.u32 	%r70, [%rd47];
	mul.wide.u32 	%rd48, %r37, 2;
	mov.u64 	%rd49, d_freq;
	add.s64 	%rd50, %rd49, %rd48;
	ld.const.u16 	%rs1, [%rd50];
	cvt.u32.u16 	%r6, %rs1;
	setp.lt.u32 	%p3, %r70, 16385;
	@%p3 bra 	$L__BB0_5;
	mov.u64 	%rd51, $str$2;
	cvta.global.u64 	%rd52, %rd51;
	mov.u64 	%rd53, $str$1;
	cvta.global.u64 	%rd54, %rd53;
	mov.u64 	%rd55, __unnamed_1;
	cvta.global.u64 	%rd56, %rd55;
	{ // callseq 0, 0
	.param .b64 param0;
	st.param.b64 	[param0], %rd52;
	.param .b64 param1;
	st.param.b64 	[param1], %rd54;
	.param .b32 param2;
	st.param.b32 	[param2], 138;
	.param .b64 param3;
	st.param.b64 	[param3], %rd56;
	.param .b64 param4;
	st.param.b64 	[param4], 1;
	call.uni 
	__assertfail, 
	(
	param0, 
	param1, 
	param2, 
	param3, 
	param4
	);
	} // callseq 0
$L__BB0_5:
	sub.s32 	%r38, 16384, %r70;
	setp.ge.u32 	%p4, %r38, %r6;
	@%p4 bra 	$L__BB0_7;
	mov.u64 	%rd57, $str$3;
	cvta.global.u64 	%rd58, %rd57;
	mov.u64 	%rd59, $str$1;
	cvta.global.u64 	%rd60, %rd59;
	mov.u64 	%rd61, __unnamed_1;
	cvta.global.u64 	%rd62, %rd61;
	{ // callseq 1, 0
	.param .b64 param0;
	st.param.b64 	[param0], %rd58;
	.param .b64 param1;
	st.param.b64 	[param1], %rd60;
	.param .b32 param2;
	st.param.b32 	[param2], 139;
	.param .b64 param3;
	st.param.b64 	[param3], %rd62;
	.param .b64 param4;
	st.param.b64 	[param4], 1;
	call.uni 
	__assertfail, 
	(
	param0, 
	param1, 
	param2, 
	param3, 
	param4
	);
	} // callseq 1
$L__BB0_7:
	shl.b32 	%r7, %r6, 17;
	setp.lt.u16 	%p5, %rs1, 2;
	@%p5 bra 	$L__BB0_28;
	mov.b32 	%r68, 0;
$L__BB0_9:
	mov.u32 	%r9, %r68;
	mov.b32 	%r40, 1;
	shl.b32 	%r41, %r40, %r9;
	setp.lt.u32 	%p6, %r41, %r6;
	add.s32 	%r68, %r9, 1;
	@%p6 bra 	$L__BB0_9;
	add.s32 	%r42, %r9, 31;
	mov.b64 	%rd63, 1;
	shl.b64 	%rd64, %rd63, %r42;
	cvt.u64.u16 	%rd9, %rs1;
	add.s64 	%rd65, %rd9, %rd64;
	add.s64 	%rd10, %rd65, -1;
	and.b64  	%rd66, %rd10, -4294967296;
	setp.ne.s64 	%p7, %rd66, 0;
	@%p7 bra 	$L__BB0_12;
	cvt.u32.u64 	%r43, %rd9;
	cvt.u32.u64 	%r44, %rd10;
	div.u32 	%r45, %r44, %r43;
	cvt.u64.u32 	%rd90, %r45;
	bra.uni 	$L__BB0_13;
$L__BB0_12:
	div.u64 	%rd90, %rd10, %rd9;
$L__BB0_13:
	add.s32 	%r46, %r9, -1;
	and.b64  	%rd91, %rd90, 4294967295;
	and.b32  	%r69, %r46, 65535;
$L__BB0_14:
	setp.ne.s32 	%p8, %r7, 0;
	@%p8 bra 	$L__BB0_16;
	mov.u64 	%rd68, $str$4;
	cvta.global.u64 	%rd69, %rd68;
	mov.u64 	%rd70, $str$1;
	cvta.global.u64 	%rd71, %rd70;
	mov.u64 	%rd72, __unnamed_2;
	cvta.global.u64 	%rd73, %rd72;
	{ // callseq 2, 0
	.param .b64 param0;
	st.param.b64 	[param0], %rd69;
	.param .b64 param1;
	st.param.b64 	[param1], %rd71;
	.param .b32 param2;
	st.param.b32 	[param2], 170;
	.param .b64 param3;
	st.param.b64 	[param3], %rd73;
	.param .b64 param4;
	st.param.b64 	[param4], 1;
	call.uni 
	__assertfail, 
	(
	param0, 
	param1, 
	param2, 
	param3, 
	param4
	);
	} // callseq 2
$L__BB0_16:
	setp.lt.u32 	%p9, %r72, %r7;
	@%p9 bra 	$L__BB0_19;
	mov.u64 	%rd92, %rd94;
$L__BB0_18:
	add.s64 	%rd94, %rd92, -1;
	add.s64 	%rd95, %rd95, -1;
	st.global.u8 	[%rd92+-1], %r72;
	shr.u32 	%r72, %r72, 8;
	setp.ge.u32 	%p10, %r72, %r7;
	mov.u64 	%rd92, %rd94;
	@%p10 bra 	$L__BB0_18;
$L__BB0_19:
	cvt.u64.u32 	%rd74, %r72;
	mul.lo.s64 	%rd75, %rd91, %rd74;
	{ .reg .b32 tmp; mov.b64 {tmp, %r48}, %rd75; }
	shr.u32 	%r49, %r48, %r69;
	add.s32 	%r50, %r72, %r70;
	sub.s16 	%rs2, 16384, %rs1;
	cvt.u32.u16 	%r51, %rs2;
	mad.lo.s32 	%r72, %r49, %r51, %r50;
	setp.gt.u32 	%p11, %r66, 1;
	mov.u32 	%r66, %r4;
	@%p11 bra 	$L__BB0_3;
$L__BB0_20:
	st.global.u8 	[%rd94+-4], %r72;
	shr.u32 	%r52, %r72, 8;
	st.global.u8 	[%rd94+-3], %r52;
	shr.u32 	%r53, %r72, 16;
	add.s64 	%rd99, %rd94, -2;
	st.global.u8 	[%rd94+-2], %r53;
	shr.u32 	%r54, %r72, 24;
	st.global.u8 	[%rd94+-1], %r54;
	sub.s64 	%rd76, %rd4, %rd95;
	add.s64 	%rd77, %rd76, %rd38;
	add.s64 	%rd78, %rd77, 4;
	cvt.u32.u64 	%r19, %rd78;
	st.global.u8 	[%rd3], %rd78;
	shr.u64 	%rd79, %rd78, 8;
	st.global.u8 	[%rd3+1], %rd79;
	shr.u64 	%rd80, %rd78, 16;
	st.global.u8 	[%rd3+2], %rd80;
	shr.u64 	%rd81, %rd78, 24;
	st.global.u8 	[%rd3+3], %rd81;
	setp.eq.s32 	%p12, %r19, 0;
	@%p12 bra 	$L__BB0_27;
	cvt.u32.u64 	%r56, %rd38;
	mad.lo.s32 	%r57, %r56, %r1, %r56;
	cvt.u32.u64 	%r58, %rd36;
	add.s32 	%r59, %r57, %r58;
	cvt.u32.u64 	%r60, %rd95;
	sub.s32 	%r61, %r59, %r60;
	add.s32 	%r62, %r61, 3;
	and.b32  	%r20, %r19, 3;
	setp.lt.u32 	%p13, %r62, 3;
	mov.b32 	%r75, 0;
	@%p13 bra 	$L__BB0_24;
	and.b32  	%r75, %r19, -4;
	neg.s32 	%r74, %r75;
	add.s64 	%rd82, %rd2, %rd1;
	add.s64 	%rd98, %rd82, 7;
$L__BB0_23:
	ld.global.u8 	%rs3, [%rd99+-2];
	st.global.u8 	[%rd98+-3], %rs3;
	ld.global.u8 	%rs4, [%rd99+-1];
	st.global.u8 	[%rd98+-2], %rs4;
	ld.global.u8 	%rs5, [%rd99];
	st.global.u8 	[%rd98+-1], %rs5;
	ld.global.u8 	%rs6, [%rd99+1];
	st.global.u8 	[%rd98], %rs6;
	add.s32 	%r74, %r74, 4;
	add.s64 	%rd99, %rd99, 4;
	add.s64 	%rd98, %rd98, 4;
	setp.ne.s32 	%p14, %r74, 0;
	@%p14 bra 	$L__BB0_23;
$L__BB0_24:
	setp.eq.s32 	%p15, %r20, 0;
	@%p15 bra 	$L__BB0_27;
	cvt.u64.u32 	%rd83, %r75;
	add.s64 	%rd84, %rd2, %rd83;
	add.s64 	%rd85, %rd84, %rd1;
	add.s64 	%rd101, %rd85, 4;
	add.s64 	%rd86, %rd83, %rd94;
	add.s64 	%rd100, %rd86, -4;
	neg.s32 	%r76, %r20;
$L__BB0_26:
	.pragma "nounroll";
	ld.global.u8 	%rs7, [%rd100];
	st.global.u8 	[%rd101], %rs7;
	add.s64 	%rd101, %rd101, 1;
	add.s64 	%rd100, %rd100, 1;
	add.s32 	%r76, %r76, 1;
	setp.ne.s32 	%p16, %r76, 0;
	@%p16 bra 	$L__BB0_26;
$L__BB0_27:
	ret;
$L__BB0_28:
	add.s32 	%r70, %r70, 16383;
	mov.b64 	%rd91, 4294967295;
	mov.b32 	%r69, 0;
	bra.uni 	$L__BB0_14;

}
	// .globl	_Z13decode_kernelPhmiiS_
.visible .entry _Z13decode_kernelPhmiiS_(
	.param .u64 .ptr .align 1 _Z13decode_kernelPhmiiS__param_0,
	.param .u64 _Z13decode_kernelPhmiiS__param_1,
	.param .u32 _Z13decode_kernelPhmiiS__param_2,
	.param .u32 _Z13decode_kernelPhmiiS__param_3,
	.param .u64 .ptr .align 1 _Z13decode_kernelPhmiiS__param_4
)
{
	.reg .pred 	%p<23>;
	.reg .b16 	%rs<6>;
	.reg .b32 	%r<108>;
	.reg .b64 	%rd<30>;

	ld.param.u64 	%rd10, [_Z13decode_kernelPhmiiS__param_0];
	ld.param.u64 	%rd11, [_Z13decode_kernelPhmiiS__param_1];
	ld.param.u32 	%r31, [_Z13decode_kernelPhmiiS__param_2];
	ld.param.u32 	%r30, [_Z13decode_kernelPhmiiS__param_3];
	ld.param.u64 	%rd12, [_Z13decode_kernelPhmiiS__param_4];
	mov.u32 	%r32, %ctaid.x;
	mov.u32 	%r33, %ntid.x;
	mov.u32 	%r34, %tid.x;
	mad.lo.s32 	%r1, %r32, %r33, %r34;
	setp.ge.s32 	%p1, %r1, %r31;
	@%p1 bra 	$L__BB1_26;
	cvta.to.global.u64 	%rd13, %rd10;
	cvt.s64.s32 	%rd14, %r1;
	mad.lo.s64 	%rd1, %rd11, %rd14, %rd13;
	setp.lt.s32 	%p2, %r30, 1;
	@%p2 bra 	$L__BB1_26;
	ld.global.u8 	%r36, [%rd1+4];
	ld.global.u8 	%rs3, [%rd1+5];
	ld.global.u8 	%r37, [%rd1+6];
	add.s64 	%rd27, %rd1, 8;
	mul.lo.s32 	%r2, %r30, %r1;
	cvta.to.global.u64 	%rd3, %rd12;
	ld.global.u8 	%r38, [%rd1+7];
	shl.b32 	%r39, %r38, 24;
	shl.b32 	%r40, %r37, 16;
	mul.wide.u16 	%r41, %rs3, 256;
	or.b32  	%r42, %r41, %r36;
	or.b32  	%r43, %r42, %r40;
	or.b32  	%r103, %r43, %r39;
	mov.b32 	%r102, 0;
	mov.u64 	%rd16, d_cum;
	mov.u64 	%rd18, d_freq;
$L__BB1_3:
	and.b32  	%r6, %r103, 16383;
	mov.b32 	%r104, 0;
$L__BB1_4:
	mul.wide.u32 	%rd15, %r104, 4;
	add.s64 	%rd5, %rd16, %rd15;
	ld.const.u32 	%r45, [%rd5];
	mul.wide.u32 	%rd17, %r104, 2;
	add.s64 	%rd6, %rd18, %rd17;
	ld.const.u16 	%r46, [%rd6];
	add.s32 	%r47, %r45, %r46;
	setp.ge.u32 	%p3, %r6, %r47;
	mov.u32 	%r105, %r104;
	@%p3 bra 	$L__BB1_6;
$L__BB1_5:
	cvt.u16.u32 	%rs5, %r105;
	bra.uni 	$L__BB1_22;
$L__BB1_6:
	add.s32 	%r105, %r104, 1;
	ld.const.u32 	%r48, [%rd5+4];
	ld.const.u16 	%r49, [%rd6+2];
	add.s32 	%r50, %r48, %r49;
	setp.lt.u32 	%p4, %r6, %r50;
	@%p4 bra 	$L__BB1_5;
	add.s32 	%r105, %r104, 2;
	ld.const.u32 	%r51, [%rd5+8];
	ld.const.u16 	%r52, [%rd6+4];
	add.s32 	%r53, %r51, %r52;
	setp.lt.u32 	%p5, %r6, %r53;
	@%p5 bra 	$L__BB1_5;
	add.s32 	%r105, %r104, 3;
	ld.const.u32 	%r54, [%rd5+12];
	ld.const.u16 	%r55, [%rd6+6];
	add.s32 	%r56, %r54, %r55;
	setp.lt.u32 	%p6, %r6, %r56;
	@%p6 bra 	$L__BB1_5;
	add.s32 	%r105, %r104, 4;
	ld.const.u32 	%r57, [%rd5+16];
	ld.const.u16 	%r58, [%rd6+8];
	add.s32 	%r59, %r57, %r58;
	setp.lt.u32 	%p7, %r6, %r59;
	@%p7 bra 	$L__BB1_5;
	add.s32 	%r105, %r104, 5;
	ld.const.u32 	%r60, [%rd5+20];
	ld.const.u16 	%r61, [%rd6+10];
	add.s32 	%r62, %r60, %r61;
	setp.lt.u32 	%p8, %r6, %r62;
	@%p8 bra 	$L__BB1_5;
	add.s32 	%r105, %r104, 6;
	ld.const.u32 	%r63, [%rd5+24];
	ld.const.u16 	%r64, [%rd6+12];
	add.s32 	%r65, %r63, %r64;
	setp.lt.u32 	%p9, %r6, %r65;
	@%p9 bra 	$L__BB1_5;
	add.s32 	%r105, %r104, 7;
	ld.const.u32 	%r66, [%rd5+28];
	ld.const.u16 	%r67, [%rd6+14];
	add.s32 	%r68, %r66, %r67;
	setp.lt.u32 	%p10, %r6, %r68;
	@%p10 bra 	$L__BB1_5;
	add.s32 	%r105, %r104, 8;
	ld.const.u32 	%r69, [%rd5+32];
	ld.const.u16 	%r70, [%rd6+16];
	add.s32 	%r71, %r69, %r70;
	setp.lt.u32 	%p11, %r6, %r71;
	@%p11 bra 	$L__BB1_5;
	add.s32 	%r105, %r104, 9;
	ld.const.u32 	%r72, [%rd5+36];
	ld.const.u16 	%r73, [%rd6+18];
	add.s32 	%r74, %r72, %r73;
	setp.lt.u32 	%p12, %r6, %r74;
	@%p12 bra 	$L__BB1_5;
	add.s32 	%r105, %r104, 10;
	ld.const.u32 	%r75, [%rd5+40];
	ld.const.u16 	%r76, [%rd6+20];
	add.s32 	%r77, %r75, %r76;
	setp.lt.u32 	%p13, %r6, %r77;
	@%p13 bra 	$L__BB1_5;
	add.s32 	%r105, %r104, 11;
	ld.const.u32 	%r78, [%rd5+44];
	ld.const.u16 	%r79, [%rd6+22];
	add.s32 	%r80, %r78, %r79;
	setp.lt.u32 	%p14, %r6, %r80;
	@%p14 bra 	$L__BB1_5;
	add.s32 	%r105, %r104, 12;
	ld.const.u32 	%r81, [%rd5+48];
	ld.const.u16 	%r82, [%rd6+24];
	add.s32 	%r83, %r81, %r82;
	setp.lt.u32 	%p15, %r6, %r83;
	@%p15 bra 	$L__BB1_5;
	add.s32 	%r105, %r104, 13;
	ld.const.u32 	%r84, [%rd5+52];
	ld.const.u16 	%r85, [%rd6+26];
	add.s32 	%r86, %r84, %r85;
	setp.lt.u32 	%p16, %r6, %r86;
	@%p16 bra 	$L__BB1_5;
	add.s32 	%r105, %r104, 14;
	ld.const.u32 	%r87, [%rd5+56];
	ld.const.u16 	%r88, [%rd6+28];
	add.s32 	%r89, %r87, %r88;
	setp.lt.u32 	%p17, %r6, %r89;
	@%p17 bra 	$L__BB1_5;
	add.s32 	%r105, %r104, 15;
	ld.const.u32 	%r90, [%rd5+60];
	ld.const.u16 	%r91, [%rd6+30];
	add.s32 	%r92, %r90, %r91;
	setp.lt.u32 	%p18, %r6, %r92;
	@%p18 bra 	$L__BB1_5;
	add.s32 	%r104, %r104, 16;
	setp.ne.s32 	%p19, %r104, 256;
	mov.b16 	%rs5, 0;
	@%p19 bra 	$L__BB1_4;
$L__BB1_22:
	add.s32 	%r93, %r102, %r2;
	cvt.s64.s32 	%rd19, %r93;
	add.s64 	%rd20, %rd3, %rd19;
	st.global.u8 	[%rd20], %rs5;
	cvt.u32.u16 	%r94, %rs5;
	and.b32  	%r95, %r94, 255;
	mul.wide.u32 	%rd21, %r95, 4;
	add.s64 	%rd23, %rd16, %rd21;
	ld.const.u32 	%r96, [%rd23];
	mul.wide.u32 	%rd24, %r95, 2;
	add.s64 	%rd26, %rd18, %rd24;
	ld.const.u16 	%r97, [%rd26];
	shr.u32 	%r98, %r103, 14;
	sub.s32 	%r99, %r6, %r96;
	mad.lo.s32 	%r103, %r98, %r97, %r99;
	setp.gt.u32 	%p20, %r103, 8388607;
	@%p20 bra 	$L__BB1_25;
	mov.u32 	%r106, %r103;
	mov.u64 	%rd28, %rd27;
$L__BB1_24:
	shl.b32 	%r100, %r106, 8;
	add.s64 	%rd27, %rd28, 1;
	ld.global.u8 	%r101, [%rd28];
	or.b32  	%r103, %r100, %r101;
	setp.lt.u32 	%p21, %r106, 32768;
	mov.u32 	%r106, %r103;
	mov.u64 	%rd28, %rd27;
	@%p21 bra 	$L__BB1_24;
$L__BB1_25:
	add.s32 	%r102, %r102, 1;
	setp.ne.s32 	%p22, %r102, %r30;
	@%p22 bra 	$L__BB1_3;
$L__BB1_26:
	ret;

}


// ===== COMPILED SASS (sm_100) =====

	.target	sm_100

	.elftype	@"ET_EXEC"


//--------------------- .note.nv.tkinfo           --------------------------
	.section	.note.nv.tkinfo,"",@"SHT_NOTE"
	.sectionflags	@"SHF_NOTE_NV_TKINFO"
	.tkinfo
        /*0018*/ 	.word	0x00000002
        /*0030*/ 	.string	""
        /*0030*/ 	.string	"ptxas"
        /*0030*/ 	.string	"Cuda compilation tools, release 13.0, V13.0.88"
        /*0030*/ 	.string	"Build cuda_13.0.r13.0/compiler.36424714_0"
        /*0030*/ 	.string	"-arch sm_100 -m 64 "



//--------------------- .note.nv.cuinfo           --------------------------
	.section	.note.nv.cuinfo,"",@"SHT_NOTE"
	.sectionflags	@"SHF_NOTE_NV_CUINFO"
        /*0018*/ 	.short	0x0002
        /*001a*/ 	.short	0x0064
        /*001c*/ 	.short	0x0082
	.zero		2


//--------------------- .nv.info                  --------------------------
	.section	.nv.info,"",@"SHT_CUDA_INFO"
	.align	4


	//----- nvinfo : EIATTR_REGCOUNT
	.align		4
        /*0000*/ 	.byte	0x04, 0x2f
        /*0002*/ 	.short	(.L_9 - .L_8)
	.align		4
.L_8:
        /*0004*/ 	.word	index@(_Z13encode_kernelPhPKhmii)
        /*0008*/ 	.word	0x00000020


	//----- nvinfo : EIATTR_FRAME_SIZE
	.align		4
.L_9:
        /*000c*/ 	.byte	0x04, 0x11
        /*000e*/ 	.short	(.L_11 - .L_10)
	.align		4
.L_10:
        /*0010*/ 	.word	index@($__internal_0_$__cuda_sm20_div_u64)
        /*0014*/ 	.word	0x00000000


	//----- nvinfo : EIATTR_FRAME_SIZE
	.align		4
.L_11:
        /*0018*/ 	.byte	0x04, 0x11
        /*001a*/ 	.short	(.L_13 - .L_12)
	.align		4
.L_12:
        /*001c*/ 	.word	index@(_Z13encode_kernelPhPKhmii)
        /*0020*/ 	.word	0x00000000


	//----- nvinfo : EIATTR_REGCOUNT
	.align		4
.L_13:
        /*0024*/ 	.byte	0x04, 0x2f
        /*0026*/ 	.short	(.L_15 - .L_14)
	.align		4
.L_14:
        /*0028*/ 	.word	index@(_Z13decode_kernelPhmiiS_)
        /*002c*/ 	.word	0x00000010


	//----- nvinfo : EIATTR_FRAME_SIZE
	.align		4
.L_15:
        /*0030*/ 	.byte	0x04, 0x11
        /*0032*/ 	.short	(.L_17 - .L_16)
	.align		4
.L_16:
        /*0034*/ 	.word	index@(_Z13decode_kernelPhmiiS_)
        /*0038*/ 	.word	0x00000000


	//----- nvinfo : EIATTR_MIN_STACK_SIZE
	.align		4
.L_17:
        /*003c*/ 	.byte	0x04, 0x12
        /*003e*/ 	.short	(.L_19 - .L_18)
	.align		4
.L_18:
        /*0040*/ 	.word	index@(_Z13decode_kernelPhmiiS_)
        /*0044*/ 	.word	0x00000000


	//----- nvinfo : EIATTR_MIN_STACK_SIZE
	.align		4
.L_19:
        /*0048*/ 	.byte	0x04, 0x12
        /*004a*/ 	.short	(.L_21 - .L_20)
	.align		4
.L_20:
        /*004c*/ 	.word	index@(_Z13encode_kernelPhPKhmii)
        /*0050*/ 	.word	0x00000000
.L_21:


//--------------------- .nv.compat                --------------------------
	.section	.nv.compat,"",@"SHT_CUDA_COMPAT_INFO"
	.align	4
        /*0000*/ 	.byte	0x02, 0x09, 0x00, 0x00, 0x02, 0x02, 0x01, 0x00, 0x02, 0x05, 0x05, 0x00, 0x03, 0x07, 0x01, 0x01
        /*0010*/ 	.byte	0x02, 0x03, 0x00, 0x00, 0x02, 0x06, 0x01, 0x00, 0x04, 0x0b, 0x08, 0x00, 0x09, 0x00, 0x00, 0x00
        /*0020*/ 	.byte	0x00, 0x00, 0x00, 0x00


//--------------------- .nv.info._Z13decode_kernelPhmiiS_ --------------------------
	.section	.nv.info._Z13decode_kernelPhmiiS_,"",@"SHT_CUDA_INFO"
	.sectionflags	@""
	.align	4


	//----- nvinfo : EIATTR_CUDA_API_VERSION
	.align		4
        /*0000*/ 	.byte	0x04, 0x37
        /*0002*/ 	.short	(.L_23 - .L_22)
.L_22:
        /*0004*/ 	.word	0x00000082


	//----- nvinfo : EIATTR_KPARAM_INFO
	.align		4
.L_23:
        /*0008*/ 	.byte	0x04, 0x17
        /*000a*/ 	.short	(.L_25 - .L_24)
.L_24:
        /*000c*/ 	.word	0x00000000
        /*0010*/ 	.short	0x0004
        /*0012*/ 	.short	0x0018
        /*0014*/ 	.byte	0x00, 0xf5, 0x21, 0x00


	//----- nvinfo : EIATTR_KPARAM_INFO
	.align		4
.L_25:
        /*0018*/ 	.byte	0x04, 0x17
        /*001a*/ 	.short	(.L_27 - .L_26)
.L_26:
        /*001c*/ 	.word	0x00000000
        /*0020*/ 	.short	0x0003
        /*0022*/ 	.short	0x0014
        /*0024*/ 	.byte	0x00, 0xf0, 0x11, 0x00


	//----- nvinfo : EIATTR_KPARAM_INFO
	.align		4
.L_27:
        /*0028*/ 	.byte	0x04, 0x17
        /*002a*/ 	.short	(.L_29 - .L_28)
.L_28:
        /*002c*/ 	.word	0x00000000
        /*0030*/ 	.short	0x0002
        /*0032*/ 	.short	0x0010
        /*0034*/ 	.byte	0x00, 0xf0, 0x11, 0x00


	//----- nvinfo : EIATTR_KPARAM_INFO
	.align		4
.L_29:
        /*0038*/ 	.byte	0x04, 0x17
        /*003a*/ 	.short	(.L_31 - .L_30)
.L_30:
        /*003c*/ 	.word	0x00000000
        /*0040*/ 	.short	0x0001
        /*0042*/ 	.short	0x0008
        /*0044*/ 	.byte	0x00, 0xf0, 0x21, 0x00


	//----- nvinfo : EIATTR_KPARAM_INFO
	.align		4
.L_31:
        /*0048*/ 	.byte	0x04, 0x17
        /*004a*/ 	.short	(.L_33 - .L_32)
.L_32:
        /*004c*/ 	.word	0x00000000
        /*0050*/ 	.short	0x0000
        /*0052*/ 	.short	0x0000
        /*0054*/ 	.byte	0x00, 0xf5, 0x21, 0x00


	//----- nvinfo : EIATTR_SPARSE_MMA_MASK
	.align		4
.L_33:
        /*0058*/ 	.byte	0x03, 0x50
        /*005a*/ 	.short	0x0000


	//----- nvinfo : EIATTR_MAXREG_COUNT
	.align		4
        /*005c*/ 	.byte	0x03, 0x1b
        /*005e*/ 	.short	0x00ff


	//----- nvinfo : EIATTR_MERCURY_ISA_VERSION
	.align		4
        /*0060*/ 	.byte	0x03, 0x5f
        /*0062*/ 	.short	0x0101


	//----- nvinfo : EIATTR_VRC_CTA_INIT_COUNT
	.align		4
        /*0064*/ 	.byte	0x02, 0x4a
	.zero		1
	.zero		1


	//----- nvinfo : EIATTR_EXIT_INSTR_OFFSETS
	.align		4
        /*0068*/ 	.byte	0x04, 0x1c
        /*006a*/ 	.short	(.L_35 - .L_34)


	//   ....[0]....
.L_34:
        /*006c*/ 	.word	0x00000070


	//   ....[1]....
        /*0070*/ 	.word	0x00000100


	//   ....[2]....
        /*0074*/ 	.word	0x00006c90


	//----- nvinfo : EIATTR_CRS_STACK_SIZE
	.align		4
.L_35:
        /*0078*/ 	.byte	0x04, 0x1e
        /*007a*/ 	.short	(.L_37 - .L_36)
.L_36:
        /*007c*/ 	.word	0x00000000


	//----- nvinfo : EIATTR_CBANK_PARAM_SIZE
	.align		4
.L_37:
        /*0080*/ 	.byte	0x03, 0x19
        /*0082*/ 	.short	0x0020


	//----- nvinfo : EIATTR_PARAM_CBANK
	.align		4
        /*0084*/ 	.byte	0x04, 0x0a
        /*0086*/ 	.short	(.L_39 - .L_38)
	.align		4
.L_38:
        /*0088*/ 	.word	index@(.nv.constant0._Z13decode_kernelPhmiiS_)
        /*008c*/ 	.short	0x0380
        /*008e*/ 	.short	0x0020


	//----- nvinfo : EIATTR_SW_WAR
	.align		4
.L_39:
        /*0090*/ 	.byte	0x04, 0x36
        /*0092*/ 	.short	(.L_41 - .L_40)
.L_40:
        /*0094*/ 	.word	0x00000008
.L_41:


//--------------------- .nv.info._Z13encode_kernelPhPKhmii --------------------------
	.section	.nv.info._Z13encode_kernelPhPKhmii,"",@"SHT_CUDA_INFO"
	.sectionflags	@""
	.align	4


	//----- nvinfo : EIATTR_CUDA_API_VERSION
	.align		4
        /*0000*/ 	.byte	0x04, 0x37
        /*0002*/ 	.short	(.L_43 - .L_42)
.L_42:
        /*0004*/ 	.word	0x00000082


	//----- nvinfo : EIATTR_KPARAM_INFO
	.align		4
.L_43:
        /*0008*/ 	.byte	0x04, 0x17
        /*000a*/ 	.short	(.L_45 - .L_44)
.L_44:
        /*000c*/ 	.word	0x00000000
        /*0010*/ 	.short	0x0004
        /*0012*/ 	.short	0x001c
        /*0014*/ 	.byte	0x00, 0xf0, 0x11, 0x00


	//----- nvinfo : EIATTR_KPARAM_INFO
	.align		4
.L_45:
        /*0018*/ 	.byte	0x04, 0x17
        /*001a*/ 	.short	(.L_47 - .L_46)
.L_46:
        /*001c*/ 	.word	0x00000000
        /*0020*/ 	.short	0x0003
        /*0022*/ 	.short	0x0018
        /*0024*/ 	.byte	0x00, 0xf0, 0x11, 0x00


	//----- nvinfo : EIATTR_KPARAM_INFO
	.align		4
.L_47:
        /*0028*/ 	.byte	0x04, 0x17
        /*002a*/ 	.short	(.L_49 - .L_48)
.L_48:
        /*002c*/ 	.word	0x00000000
        /*0030*/ 	.short	0x0002
        /*0032*/ 	.short	0x0010
        /*0034*/ 	.byte	0x00, 0xf0, 0x21, 0x00


	//----- nvinfo : EIATTR_KPARAM_INFO
	.align		4
.L_49:
        /*0038*/ 	.byte	0x04, 0x17
        /*003a*/ 	.short	(.L_51 - .L_50)
.L_50:
        /*003c*/ 	.word	0x00000000
        /*0040*/ 	.short	0x0001
        /*0042*/ 	.short	0x0008
        /*0044*/ 	.byte	0x00, 0xf5, 0x21, 0x00


	//----- nvinfo : EIATTR_KPARAM_INFO
	.align		4
.L_51:
        /*0048*/ 	.byte	0x04, 0x17
        /*004a*/ 	.short	(.L_53 - .L_52)
.L_52:
        /*004c*/ 	.word	0x00000000
        /*0050*/ 	.short	0x0000
        /*0052*/ 	.short	0x0000
        /*0054*/ 	.byte	0x00, 0xf5, 0x21, 0x00


	//----- nvinfo : EIATTR_SPARSE_MMA_MASK
	.align		4
.L_53:
        /*0058*/ 	.byte	0x03, 0x50
        /*005a*/ 	.short	0x0000


	//----- nvinfo : EIATTR_MAXREG_COUNT
	.align		4
        /*005c*/ 	.byte	0x03, 0x1b
        /*005e*/ 	.short	0x00ff


	//----- nvinfo : EIATTR_EXTERNS
	.align		4
        /*0060*/ 	.byte	0x04, 0x0f
        /*0062*/ 	.short	(.L_55 - .L_54)


	//   ....[0]....
	.align		4
.L_54:
        /*0064*/ 	.word	index@(__assertfail)


	//----- nvinfo : EIATTR_MERCURY_ISA_VERSION
	.align		4
.L_55:
        /*0068*/ 	.byte	0x03, 0x5f
        /*006a*/ 	.short	0x0101


	//----- nvinfo : EIATTR_VRC_CTA_INIT_COUNT
	.align		4
        /*006c*/ 	.byte	0x02, 0x4a
	.zero		1
	.zero		1


	//----- nvinfo : EIATTR_SYSCALL_OFFSETS
	.align		4
        /*0070*/ 	.byte	0x04, 0x46
        /*0072*/ 	.short	(.L_57 - .L_56)


	//   ....[0]....
.L_56:
        /*0074*/ 	.word	0x000003b0


	//   ....[1]....
        /*0078*/ 	.word	0x00000500


	//   ....[2]....
        /*007c*/ 	.word	0x00000970


	//----- nvinfo : EIATTR_EXIT_INSTR_OFFSETS
	.align		4
.L_57:
        /*0080*/ 	.byte	0x04, 0x1c
        /*0082*/ 	.short	(.L_59 - .L_58)


	//   ....[0]....
.L_58:
        /*0084*/ 	.word	0x00000070


	//   ....[1]....
        /*0088*/ 	.word	0x00000d60


	//   ....[2]....
        /*008c*/ 	.word	0x00001590


	//   ....[3]....
        /*0090*/ 	.word	0x00001740


	//----- nvinfo : EIATTR_CRS_STACK_SIZE
	.align		4
.L_59:
        /*0094*/ 	.byte	0x04, 0x1e
        /*0096*/ 	.short	(.L_61 - .L_60)
.L_60:
        /*0098*/ 	.word	0x00000000


	//----- nvinfo : EIATTR_CBANK_PARAM_SIZE
	.align		4
.L_61:
        /*009c*/ 	.byte	0x03, 0x19
        /*009e*/ 	.short	0x0020


	//----- nvinfo : EIATTR_PARAM_CBANK
	.align		4
        /*00a0*/ 	.byte	0x04, 0x0a
        /*00a2*/ 	.short	(.L_63 - .L_62)
	.align		4
.L_62:
        /*00a4*/ 	.word	index@(.nv.constant0._Z13encode_kernelPhPKhmii)
        /*00a8*/ 	.short	0x0380
        /*00aa*/ 	.short	0x0020


	//----- nvinfo : EIATTR_SW_WAR
	.align		4
.L_63:
        /*00ac*/ 	.byte	0x04, 0x36
        /*00ae*/ 	.short	(.L_65 - .L_64)
.L_64:
        /*00b0*/ 	.word	0x00000008
.L_65:


//--------------------- .nv.callgraph             --------------------------
	.section	.nv.callgraph,"",@"SHT_CUDA_CALLGRAPH"
	.align	4
	.sectionentsize	8
	.align		4
        /*0000*/ 	.word	0x00000000
	.align		4
        /*0004*/ 	.word	0xffffffff
	.align		4
        /*0008*/ 	.word	index@(_Z13encode_kernelPhPKhmii)
	.align		4
        /*000c*/ 	.word	index@(__assertfail)
	.align		4
        /*0010*/ 	.word	0x00000000
	.align		4
        /*0014*/ 	.word	0xfffffffe
	.align		4
        /*0018*/ 	.word	0x00000000
	.align		4
        /*001c*/ 	.word	0xfffffffd
	.align		4
        /*0020*/ 	.word	0x00000000
	.align		4
        /*0024*/ 	.word	0xfffffffc


//--------------------- .nv.constant3             --------------------------
	.section	.nv.constant3,"a",@progbits
	.align	4
.nv.constant3:
	.type		d_freq,@object
	.size		d_freq,(d_cum - d_freq)
d_freq:
	.zero		512
	.type		d_cum,@object
	.size		d_cum,(.L_1 - d_cum)
d_cum:
	.zero		1024
.L_1:


//--------------------- .nv.constant4             --------------------------
	.section	.nv.constant4,"a",@progbits
	.align	8
	.align		8
.nv.constant4:
        /*0000*/ 	.dword	__unnamed_1
	.align		8
        /*0008*/ 	.dword	__unnamed_2
	.align		8
        /*0010*/ 	.dword	$str$1
	.align		8
        /*0018*/ 	.dword	$str$2
	.align		8
        /*0020*/ 	.dword	$str$3
	.align		8
        /*0028*/ 	.dword	$str$4
	.align		8
        /*0030*/ 	.dword	__assertfail


//--------------------- .text._Z13decode_kernelPhmiiS_ --------------------------
	.section	.text._Z13decode_kernelPhmiiS_,"ax",@progbits
	.align	128
        .global         _Z13decode_kernelPhmiiS_
        .type           _Z13decode_kernelPhmiiS_,@function
        .size           _Z13decode_kernelPhmiiS_,(.L_x_40 - _Z13decode_kernelPhmiiS_)
        .other          _Z13decode_kernelPhmiiS_,@"STO_CUDA_ENTRY STV_DEFAULT"
_Z13decode_kernelPhmiiS_:
.text._Z13decode_kernelPhmiiS_:
[----:B------:R-:W-:Y:S01]  /*0000*/  LDC R1, c[0x0][0x37c] ;  /* 0x0000df00ff017b82 */ /* 0x000fe20000000800 */
[----:B------:R-:W0:Y:S07]  /*0010*/  S2R R3, SR_TID.X ;  /* 0x0000000000037919 */ /* 0x000e2e0000002100 */
[----:B------:R-:W0:Y:S01]  /*0020*/  S2UR UR4, SR_CTAID.X ;  /* 0x00000000000479c3 */ /* 0x000e220000002500 */
[----:B------:R-:W1:Y:S07]  /*0030*/  LDCU UR5, c[0x0][0x390] ;  /* 0x00007200ff0577ac */ /* 0x000e6e0008000800 */
[----:B------:R-:W0:Y:S02]  /*0040*/  LDC R0, c[0x0][0x360] ;  /* 0x0000d800ff007b82 */ /* 0x000e240000000800 */
[----:B0-----:R-:W-:-:S05]  /*0050*/  IMAD R0, R0, UR4, R3 ;  /* 0x0000000400007c24 */ /* 0x001fca000f8e0203 */
[----:B-1----:R-:W-:-:S13]  /*0060*/  ISETP.GE.AND P0, PT, R0, UR5, PT ;  /* 0x0000000500007c0c */ /* 0x002fda000bf06270 */
[----:B------:R-:W-:Y:S05]  /*0070*/  @P0 EXIT ;  /* 0x000000000000094d */ /* 0x000fea0003800000 */
[----:B------:R-:W0:Y:S01]  /*0080*/  LDC R5, c[0x0][0x394] ;  /* 0x0000e500ff057b82 */ /* 0x000e220000000800 */
[----:B------:R-:W1:Y:S01]  /*0090*/  LDCU.64 UR4, c[0x0][0x388] ;  /* 0x00007100ff0477ac */ /* 0x000e620008000a00 */
[----:B------:R-:W-:-:S06]  /*00a0*/  SHF.R.S32.HI R4, RZ, 0x1f, R0 ;  /* 0x0000001fff047819 */ /* 0x000fcc0000011400 */
[----:B------:R-:W2:Y:S01]  /*00b0*/  LDC.64 R2, c[0x0][0x380] ;  /* 0x0000e000ff027b82 */ /* 0x000ea20000000a00 */
[----:B0-----:R-:W-:Y:S01]  /*00c0*/  ISETP.GE.AND P0, PT, R5, 0x1, PT ;  /* 0x000000010500780c */ /* 0x001fe20003f06270 */
[----:B-1----:R-:W-:-:S04]  /*00d0*/  IMAD R5, R4, UR4, RZ ;  /* 0x0000000404057c24 */ /* 0x002fc8000f8e02ff */
[C---:B------:R-:W-:Y:S02]  /*00e0*/  IMAD R5, R0.reuse, UR5, R5 ;  /* 0x0000000500057c24 */ /* 0x040fe4000f8e0205 */
[----:B--2---:R-:W-:-:S06]  /*00f0*/  IMAD.WIDE.U32 R2, R0, UR4, R2 ;  /* 0x0000000400027c25 */ /* 0x004fcc000f8e0002 */
[----:B------:R-:W-:Y:S05]  /*0100*/  @!P0 EXIT ;  /* 0x000000000000894d */ /* 0x000fea0003800000 */
[----:B------:R-:W0:Y:S01]  /*0110*/  LDCU.64 UR6, c[0x0][0x358] ;  /* 0x00006b00ff0677ac */ /* 0x000e220008000a00 */
[----:B------:R-:W-:-:S05]  /*0120*/  IMAD.IADD R3, R3, 0x1, R5 ;  /* 0x0000000103037824 */ /* 0x000fca00078e0205 */
[----:B0-----:R-:W2:Y:S04]  /*0130*/  LDG.E.U8 R4, desc[UR6][R2.64+0x4] ;  /* 0x0000040602047981 */ /* 0x001ea8000c1e1100 */
[----:B------:R-:W2:Y:S04]  /*0140*/  LDG.E.U8 R5, desc[UR6][R2.64+0x5] ;  /* 0x0000050602057981 */ /* 0x000ea8000c1e1100 */
[----:B------:R-:W3:Y:S04]  /*0150*/  LDG.E.U8 R6, desc[UR6][R2.64+0x6] ;  /* 0x0000060602067981 */ /* 0x000ee8000c1e1100 */
[----:B------:R-:W4:Y:S01]  /*0160*/  LDG.E.U8 R7, desc[UR6][R2.64+0x7] ;  /* 0x0000070602077981 */ /* 0x000f22000c1e1100 */
[----:B------:R-:W-:Y:S01]  /*0170*/  IADD3 R9, P0, PT, R2, 0x8, RZ ;  /* 0x0000000802097810 */ /* 0x000fe20007f1e0ff */
[----:B------:R-:W-:-:S04]  /*0180*/  UMOV UR4, URZ ;  /* 0x000000ff00047c82 */ /* 0x000fc80008000000 */
[----:B------:R-:W-:Y:S02]  /*0190*/  IMAD.X R10, RZ, RZ, R3, P0 ;  /* 0x000000ffff0a7224 */ /* 0x000fe400000e0603 */
[----:B--2---:R-:W-:-:S04]  /*01a0*/  IMAD R5, R5, 0x100, R4 ;  /* 0x0000010005057824 */ /* 0x004fc800078e0204 */
[----:B---3--:R-:W-:-:S04]  /*01b0*/  IMAD R6, R6, 0x10000, R5 ;  /* 0x0001000006067824 */ /* 0x008fc800078e0205 */
[----:B----4-:R-:W-:-:S07]  /*01c0*/  IMAD R6, R7, 0x1000000, R6 ;  /* 0x0100000007067824 */ /* 0x010fce00078e0206 */
.L_x_7:
[----:B------:R-:W0:Y:S01]  /*01d0*/  LDCU UR5, c[0x3][URZ] ;  /* 0x00c00000ff0577ac */ /* 0x000e220008000800 */
[----:B------:R-:W-:Y:S01]  /*01e0*/  LOP3.LUT R11, R6, 0x3fff, RZ, 0xc0, !PT ;  /* 0x00003fff060b7812 */ /* 0x000fe200078ec0ff */
[----:B------:R-:W-:Y:S01]  /*01f0*/  BSSY.RECONVERGENT B0, `(.L_x_0) ;  /* 0x0000683000007945 */ /* 0x000fe20003800200 */
[----:B------:R-:W-:Y:S01]  /*0200*/  IMAD.MOV.U32 R2, RZ, RZ, RZ ;  /* 0x000000ffff027224 */ /* 0x000fe200078e00ff */
[----:B------:R-:W1:Y:S01]  /*0210*/  LDCU UR8, c[0x3][0x200] ;  /* 0x00c04000ff0877ac */ /* 0x000e620008000800 */
[----:B0-----:R-:W-:-:S04]  /*0220*/  ULOP3.LUT UR5, UR5, 0xffff, URZ, 0xc0, !UPT ;  /* 0x0000ffff05057892 */ /* 0x001fc8000f8ec0ff */
[----:B-1----:R-:W-:-:S06]  /*0230*/  UIADD3 UR5, UPT, UPT, UR5, UR8, URZ ;  /* 0x0000000805057290 */ /* 0x002fcc000fffe0ff */
[----:B------:R-:W-:-:S13]  /*0240*/  ISETP.GE.U32.AND P0, PT, R11, UR5, PT ;  /* 0x000000050b007c0c */ /* 0x000fda000bf06070 */
[----:B------:R-:W-:Y:S05]  /*0250*/  @!P0 BRA `(.L_x_1) ;  /* 0x0000006400ec8947 */ /* 0x000fea0003800000 */
[----:B------:R-:W0:Y:S01]  /*0260*/  LDCU.U16 UR5, c[0x3][0x2] ;  /* 0x00c00040ff0577ac */ /* 0x000e220008000400 */
[----:B------:R-:W-:Y:S01]  /*0270*/  IMAD.MOV.U32 R2, RZ, RZ, 0x1 ;  /* 0x00000001ff027424 */ /* 0x000fe200078e00ff */
[----:B------:R-:W0:Y:S02]  /*0280*/  LDCU UR8, c[0x3][0x204] ;  /* 0x00c04080ff0877ac */ /* 0x000e240008000800 */
[----:B0-----:R-:W-:-:S06]  /*0290*/  UIADD3 UR5, UPT, UPT, UR5, UR8, URZ ;  /* 0x0000000805057290 */ /* 0x001fcc000fffe0ff */
[----:B------:R-:W-:-:S13]  /*02a0*/  ISETP.GE.U32.AND P0, PT, R11, UR5, PT ;  /* 0x000000050b007c0c */ /* 0x000fda000bf06070 */
[----:B------:R-:W-:Y:S05]  /*02b0*/  @!P0 BRA `(.L_x_1) ;  /* 0x0000006400d48947 */ /* 0x000fea0003800000 */
[----:B------:R-:W0:Y:S01]  /*02c0*/  LDCU UR5, c[0x3][0x4] ;  /* 0x00c00080ff0577ac */ /* 0x000e220008000800 */
[----:B------:R-:W-:Y:S01]  /*02d0*/  IMAD.MOV.U32 R2, RZ, RZ, 0x2 ;  /* 0x00000002ff027424 */ /* 0x000fe200078e00ff */
        /* <DEDUP_REMOVED lines=305> */
[----:B------:R-:W-:Y:S01]  /*15f0*/  HFMA2 R2, -RZ, RZ, 0, 2.920627593994140625e-06 ;  /* 0x00000031ff027431 */ /* 0x000fe200000001ff */
        /* <DEDUP_REMOVED lines=285> */
[----:B------:R-:W-:Y:S01]  /*27d0*/  HFMA2 R2, -RZ, RZ, 0, 5.543231964111328125e-06 ;  /* 0x0000005dff027431 */ /* 0x000fe200000001ff */
        /* <DEDUP_REMOVED lines=285> */
[----:B------:R-:W-:Y:S01]  /*39b0*/  HFMA2 R2, -RZ, RZ, 0, 8.165836334228515625e-06 ;  /* 0x00000089ff027431 */ /* 0x000fe200000001ff */
        /* <DEDUP_REMOVED lines=285> */
[----:B------:R-:W-:Y:S01]  /*4b90*/  HFMA2 R2, -RZ, RZ, 0, 1.0788440704345703125e-05 ;  /* 0x000000b5ff027431 */ /* 0x000fe200000001ff */
        /* <DEDUP_REMOVED lines=285> */
[----:B------:R-:W-:Y:S01]  /*5d70*/  HFMA2 R2, -RZ, RZ, 0, 1.3411045074462890625e-05 ;  /* 0x000000e1ff027431 */ /* 0x000fe200000001ff */
        /* <DEDUP_REMOVED lines=199> */
[----:B------:R-:W-:Y:S01]  /*69f0*/  PRMT R5, RZ, 0x7610, R5 ;  /* 0x00007610ff057816 */ /* 0x000fe20000000005 */
[----:B------:R-:W-:Y:S06]  /*6a00*/  BRA `(.L_x_2) ;  /* 0x0000000000047947 */ /* 0x000fec0003800000 */
.L_x_1:
[----:B------:R-:W-:-:S07]  /*6a10*/  PRMT R5, R2, 0x7610, R5 ;  /* 0x0000761002057816 */ /* 0x000fce0000000005 */
.L_x_2:
[----:B------:R-:W-:Y:S05]  /*6a20*/  BSYNC.RECONVERGENT B0 ;  /* 0x0000000000007941 */ /* 0x000fea0003800200 */
.L_x_0:
[----:B------:R-:W-:Y:S01]  /*6a30*/  LOP3.LUT R2, R5, 0xff, RZ, 0xc0, !PT ;  /* 0x000000ff05027812 */ /* 0x000fe200078ec0ff */
[----:B------:R-:W-:Y:S01]  /*6a40*/  UMOV UR5, 0x200 ;  /* 0x0000020000057882 */ /* 0x000fe20000000000 */
[----:B------:R-:W0:Y:S01]  /*6a50*/  LDC R13, c[0x0][0x394] ;  /* 0x0000e500ff0d7b82 */ /* 0x000e220000000800 */
[----:B------:R-:W1:Y:S01]  /*6a60*/  LDCU.64 UR8, c[0x0][0x398] ;  /* 0x00007300ff0877ac */ /* 0x000e620008000a00 */
[C---:B------:R-:W-:Y:S01]  /*6a70*/  LEA R4, R2.reuse, UR5, 0x2 ;  /* 0x0000000502047c11 */ /* 0x040fe2000f8e10ff */
[----:B------:R-:W-:Y:S01]  /*6a80*/  IMAD.SHL.U32 R7, R2, 0x2, RZ ;  /* 0x0000000202077824 */ /* 0x000fe200078e00ff */
[----:B------:R-:W-:Y:S01]  /*6a90*/  SHF.R.U32.HI R6, RZ, 0xe, R6 ;  /* 0x0000000eff067819 */ /* 0x000fe20000011606 */
[----:B------:R-:W-:Y:S03]  /*6aa0*/  BSSY.RECONVERGENT B0, `(.L_x_3) ;  /* 0x000001b000007945 */ /* 0x000fe60003800200 */
[----:B------:R-:W2:Y:S08]  /*6ab0*/  LDC R4, c[0x3][R4] ;  /* 0x00c0000004047b82 */ /* 0x000eb00000000800 */
[----:B------:R-:W3:Y:S01]  /*6ac0*/  LDC.U16 R7, c[0x3][R7] ;  /* 0x00c0000007077b82 */ /* 0x000ee20000000400 */
[----:B0-----:R-:W-:-:S05]  /*6ad0*/  IMAD R3, R0, R13, UR4 ;  /* 0x0000000400037e24 */ /* 0x001fca000f8e020d */
[----:B-1----:R-:W-:-:S04]  /*6ae0*/  IADD3 R2, P0, PT, R3, UR8, RZ ;  /* 0x0000000803027c10 */ /* 0x002fc8000ff1e0ff */
[----:B------:R-:W-:-:S05]  /*6af0*/  LEA.HI.X.SX32 R3, R3, UR9, 0x1, P0 ;  /* 0x0000000903037c11 */ /* 0x000fca00080f0eff */
[----:B------:R0:W-:Y:S01]  /*6b00*/  STG.E.U8 desc[UR6][R2.64], R5 ;  /* 0x0000000502007986 */ /* 0x0001e2000c101106 */
[----:B--2---:R-:W-:-:S04]  /*6b10*/  IMAD.IADD R8, R11, 0x1, -R4 ;  /* 0x000000010b087824 */ /* 0x004fc800078e0a04 */
[----:B---3--:R-:W-:-:S05]  /*6b20*/  IMAD R6, R7, R6, R8 ;  /* 0x0000000607067224 */ /* 0x008fca00078e0208 */
[----:B------:R-:W-:-:S13]  /*6b30*/  ISETP.GT.U32.AND P0, PT, R6, 0x7fffff, PT ;  /* 0x007fffff0600780c */ /* 0x000fda0003f04070 */
[----:B0-----:R-:W-:Y:S05]  /*6b40*/  @P0 BRA `(.L_x_4) ;  /* 0x0000000000400947 */ /* 0x001fea0003800000 */
[----:B------:R-:W-:Y:S01]  /*6b50*/  BSSY.RECONVERGENT B1, `(.L_x_5) ;  /* 0x000000c000017945 */ /* 0x000fe20003800200 */
[----:B------:R-:W-:Y:S02]  /*6b60*/  IMAD.MOV.U32 R4, RZ, RZ, R6 ;  /* 0x000000ffff047224 */ /* 0x000fe400078e0006 */
[----:B------:R-:W-:Y:S02]  /*6b70*/  IMAD.MOV.U32 R5, RZ, RZ, R9 ;  /* 0x000000ffff057224 */ /* 0x000fe400078e0009 */
[----:B------:R-:W-:-:S07]  /*6b80*/  IMAD.MOV.U32 R6, RZ, RZ, R10 ;  /* 0x000000ffff067224 */ /* 0x000fce00078e000a */
.L_x_6:
[----:B------:R-:W-:Y:S02]  /*6b90*/  IMAD.MOV.U32 R3, RZ, RZ, R6 ;  /* 0x000000ffff037224 */ /* 0x000fe400078e0006 */
[----:B------:R-:W-:-:S05]  /*6ba0*/  IMAD.MOV.U32 R2, RZ, RZ, R5 ;  /* 0x000000ffff027224 */ /* 0x000fca00078e0005 */
[----:B------:R-:W2:Y:S01]  /*6bb0*/  LDG.E.U8 R3, desc[UR6][R2.64] ;  /* 0x0000000602037981 */ /* 0x000ea2000c1e1100 */
[----:B------:R-:W-:Y:S02]  /*6bc0*/  ISETP.GE.U32.AND P0, PT, R4, 0x8000, PT ;  /* 0x000080000400780c */ /* 0x000fe40003f06070 */
[----:B------:R-:W-:-:S05]  /*6bd0*/  IADD3 R5, P1, PT, R5, 0x1, RZ ;  /* 0x0000000105057810 */ /* 0x000fca0007f3e0ff */
[----:B------:R-:W-:Y:S02]  /*6be0*/  IMAD.X R6, RZ, RZ, R6, P1 ;  /* 0x000000ffff067224 */ /* 0x000fe400008e0606 */
[----:B--2---:R-:W-:-:S04]  /*6bf0*/  IMAD R4, R4, 0x100, R3 ;  /* 0x0000010004047824 */ /* 0x004fc800078e0203 */
[----:B------:R-:W-:Y:S05]  /*6c00*/  @!P0 BRA `(.L_x_6) ;  /* 0xfffffffc00e08947 */ /* 0x000fea000383ffff */
[----:B------:R-:W-:Y:S05]  /*6c10*/  BSYNC.RECONVERGENT B1 ;  /* 0x0000000000017941 */ /* 0x000fea0003800200 */
.L_x_5:
[----:B------:R-:W-:Y:S02]  /*6c20*/  IMAD.MOV.U32 R10, RZ, RZ, R6 ;  /* 0x000000ffff0a7224 */ /* 0x000fe400078e0006 */
[----:B------:R-:W-:Y:S02]  /*6c30*/  IMAD.MOV.U32 R9, RZ, RZ, R5 ;  /* 0x000000ffff097224 */ /* 0x000fe400078e0005 */
[----:B------:R-:W-:-:S07]  /*6c40*/  IMAD.MOV.U32 R6, RZ, RZ, R4 ;  /* 0x000000ffff067224 */ /* 0x000fce00078e0004 */
.L_x_4:
[----:B------:R-:W-:Y:S05]  /*6c50*/  BSYNC.RECONVERGENT B0 ;  /* 0x0000000000007941 */ /* 0x000fea0003800200 */
.L_x_3:
[----:B------:R-:W-:-:S06]  /*6c60*/  UIADD3 UR4, UPT, UPT, UR4, 0x1, URZ ;  /* 0x0000000104047890 */ /* 0x000fcc000fffe0ff */
[----:B------:R-:W-:-:S13]  /*6c70*/  ISETP.NE.AND P0, PT, R13, UR4, PT ;  /* 0x000000040d007c0c */ /* 0x000fda000bf05270 */
[----:B------:R-:W-:Y:S05]  /*6c80*/  @P0 BRA `(.L_x_7) ;  /* 0xffffff9400500947 */ /* 0x000fea000383ffff */
[----:B------:R-:W-:Y:S05]  /*6c90*/  EXIT ;  /* 0x000000000000794d */ /* 0x000fea0003800000 */
.L_x_8:
[----:B------:R-:W-:-:S00]  /*6ca0*/  BRA `(.L_x_8) ;  /* 0xfffffffc00fc7947 */ /* 0x000fc0000383ffff */
[----:B------:R-:W-:-:S00]  /*6cb0*/  NOP ;  /* 0x0000000000007918 */ /* 0x000fc00000000000 */
        /* <DEDUP_REMOVED lines=12> */
.L_x_40:


//--------------------- .text._Z13encode_kernelPhPKhmii --------------------------
	.section	.text._Z13encode_kernelPhPKhmii,"ax",@progbits
	.align	128
        .global         _Z13encode_kernelPhPKhmii
        .type           _Z13encode_kernelPhPKhmii,@function
        .size           _Z13encode_kernelPhPKhmii,(.L_x_39 - _Z13encode_kernelPhPKhmii)
        .other          _Z13encode_kernelPhPKhmii,@"STO_CUDA_ENTRY STV_DEFAULT"
_Z13encode_kernelPhPKhmii:
.text._Z13encode_kernelPhPKhmii:
[----:B------:R-:W0:Y:S01]  /*0000*/  LDC R1, c[0x0][0x37c] ;  /* 0x0000df00ff017b82 */ /* 0x000e220000000800 */
[----:B------:R-:W1:Y:S07]  /*0010*/  S2R R0, SR_TID.X ;  /* 0x0000000000007919 */ /* 0x000e6e0000002100 */
[----:B------:R-:W1:Y:S01]  /*0020*/  S2UR UR4, SR_CTAID.X ;  /* 0x00000000000479c3 */ /* 0x000e620000002500 */
[----:B------:R-:W2:Y:S07]  /*0030*/  LDCU UR5, c[0x0][0x398] ;  /* 0x00007300ff0577ac */ /* 0x000eae0008000800 */
[----:B------:R-:W1:Y:S02]  /*0040*/  LDC R29, c[0x0][0x360] ;  /* 0x0000d800ff1d7b82 */ /* 0x000e640000000800 */
[----:B-1----:R-:W-:-:S05]  /*0050*/  IMAD R29, R29, UR4, R0 ;  /* 0x000000041d1d7c24 */ /* 0x002fca000f8e0200 */
[----:B--2---:R-:W-:-:S13]  /*0060*/  ISETP.GE.AND P0, PT, R29, UR5, PT ;  /* 0x000000051d007c0c */ /* 0x004fda000bf06270 */
[----:B0-----:R-:W-:Y:S05]  /*0070*/  @P0 EXIT ;  /* 0x000000000000094d */ /* 0x001fea0003800000 */
[----:B------:R-:W0:Y:S01]  /*0080*/  LDC.64 R2, c[0x0][0x380] ;  /* 0x0000e000ff027b82 */ /* 0x000e220000000a00 */
[----:B------:R-:W1:Y:S01]  /*0090*/  LDCU.64 UR4, c[0x0][0x390] ;  /* 0x00007200ff0477ac */ /* 0x000e620008000a00 */
[----:B------:R-:W-:Y:S01]  /*00a0*/  SHF.R.S32.HI R17, RZ, 0x1f, R29 ;  /* 0x0000001fff117819 */ /* 0x000fe2000001141d */
[----:B------:R-:W-:Y:S01]  /*00b0*/  IMAD.MOV.U32 R16, RZ, RZ, 0x800000 ;  /* 0x00800000ff107424 */ /* 0x000fe200078e00ff */
[----:B------:R-:W2:Y:S01]  /*00c0*/  LDCU UR6, c[0x0][0x39c] ;  /* 0x00007380ff0677ac */ /* 0x000ea20008000800 */
[----:B------:R-:W3:Y:S02]  /*00d0*/  LDCU.64 UR36, c[0x0][0x358] ;  /* 0x00006b00ff2477ac */ /* 0x000ee40008000a00 */
[----:B-1----:R-:W-:-:S04]  /*00e0*/  IMAD R0, R17, UR4, RZ ;  /* 0x0000000411007c24 */ /* 0x002fc8000f8e02ff */
[C---:B------:R-:W-:Y:S01]  /*00f0*/  IMAD R5, R29.reuse, UR5, R0 ;  /* 0x000000051d057c24 */ /* 0x040fe2000f8e0200 */
[----:B--2---:R-:W-:Y:S01]  /*0100*/  UISETP.GE.AND UP0, UPT, UR6, 0x1, UPT ;  /* 0x000000010600788c */ /* 0x004fe2000bf06270 */
[----:B0-----:R-:W-:-:S04]  /*0110*/  IMAD.WIDE.U32 R2, R29, UR4, R2 ;  /* 0x000000041d027c25 */ /* 0x001fc8000f8e0002 */
[----:B------:R-:W-:Y:S01]  /*0120*/  IMAD.IADD R5, R3, 0x1, R5 ;  /* 0x0000000103057824 */ /* 0x000fe200078e0205 */
[----:B------:R-:W-:-:S04]  /*0130*/  IADD3 R2, P0, PT, R2, UR4, RZ ;  /* 0x0000000402027c10 */ /* 0x000fc8000ff1e0ff */
[----:B------:R-:W-:Y:S01]  /*0140*/  IADD3.X R19, PT, PT, R5, UR5, RZ, P0, !PT ;  /* 0x0000000505137c10 */ /* 0x000fe200087fe4ff */
[----:B------:R-:W-:-:S03]  /*0150*/  IMAD.MOV.U32 R23, RZ, RZ, R2 ;  /* 0x000000ffff177224 */ /* 0x000fc600078e0002 */
[----:B------:R-:W-:Y:S01]  /*0160*/  MOV R18, R19 ;  /* 0x0000001300127202 */ /* 0x000fe20000000f00 */
[----:B---3--:R-:W-:Y:S06]  /*0170*/  BRA.U !UP0, `(.L_x_9) ;  /* 0x00000009088c7547 */ /* 0x008fec000b800000 */
[----:B------:R-:W0:Y:S01]  /*0180*/  LDCU UR4, c[0x0][0x39c] ;  /* 0x00007380ff0477ac */ /* 0x000e220008000800 */
[----:B------:R-:W-:Y:S01]  /*0190*/  BSSY.RECONVERGENT B7, `(.L_x_9) ;  /* 0x00000a1000077945 */ /* 0x000fe20003800200 */
[----:B------:R-:W-:Y:S02]  /*01a0*/  IMAD.MOV.U32 R16, RZ, RZ, 0x800000 ;  /* 0x00800000ff107424 */ /* 0x000fe400078e00ff */
[----:B0-----:R-:W-:-:S07]  /*01b0*/  IMAD.U32 R22, RZ, RZ, UR4 ;  /* 0x00000004ff167e24 */ /* 0x001fce000f8e00ff */
.L_x_27:
[----:B------:R-:W0:Y:S01]  /*01c0*/  LDCU UR6, c[0x0][0x39c] ;  /* 0x00007380ff0677ac */ /* 0x000e220008000800 */
[----:B------:R-:W-:Y:S01]  /*01d0*/  VIADD R5, R22, 0xffffffff ;  /* 0xffffffff16057836 */ /* 0x000fe20000000000 */
[----:B------:R-:W1:Y:S01]  /*01e0*/  LDCU.64 UR4, c[0x0][0x388] ;  /* 0x00007100ff0477ac */ /* 0x000e620008000a00 */
[----:B0-----:R-:W-:-:S05]  /*01f0*/  IMAD R0, R29, UR6, RZ ;  /* 0x000000061d007c24 */ /* 0x001fca000f8e02ff */
[--C-:B-1----:R-:W-:Y:S02]  /*0200*/  IADD3 R4, P0, P1, R5, UR4, R0.reuse ;  /* 0x0000000405047c10 */ /* 0x102fe4000f91e000 */
[----:B------:R-:W-:-:S04]  /*0210*/  SHF.R.S32.HI R0, RZ, 0x1f, R0 ;  /* 0x0000001fff007819 */ /* 0x000fc80000011400 */
[----:B------:R-:W-:-:S05]  /*0220*/  IADD3.X R5, PT, PT, RZ, UR5, R0, P0, P1 ;  /* 0x00000005ff057c10 */ /* 0x000fca00087e2400 */
[----:B------:R-:W2:Y:S01]  /*0230*/  LDG.E.U8 R4, desc[UR36][R4.64] ;  /* 0x0000002404047981 */ /* 0x000ea2000c1e1100 */
[----:B------:R-:W-:Y:S01]  /*0240*/  UMOV UR4, 0x200 ;  /* 0x0000020000047882 */ /* 0x000fe20000000000 */
[----:B------:R-:W-:Y:S01]  /*0250*/  BSSY.RECONVERGENT B6, `(.L_x_10) ;  /* 0x0000017000067945 */ /* 0x000fe20003800200 */
[C---:B--2---:R-:W-:Y:S02]  /*0260*/  LEA R25, R4.reuse, UR4, 0x2 ;  /* 0x0000000404197c11 */ /* 0x044fe4000f8e10ff */
[----:B------:R-:W-:-:S04]  /*0270*/  SHF.L.U32 R24, R4, 0x1, RZ ;  /* 0x0000000104187819 */ /* 0x000fc800000006ff */
[----:B------:R-:W0:Y:S08]  /*0280*/  LDC R25, c[0x3][R25] ;  /* 0x00c0000019197b82 */ /* 0x000e300000000800 */
[----:B------:R-:W1:Y:S01]  /*0290*/  LDC.U16 R24, c[0x3][R24] ;  /* 0x00c0000018187b82 */ /* 0x000e620000000400 */
[----:B0-----:R-:W-:-:S13]  /*02a0*/  ISETP.GE.U32.AND P0, PT, R25, 0x4001, PT ;  /* 0x000040011900780c */ /* 0x001fda0003f06070 */
[----:B-1----:R-:W-:Y:S05]  /*02b0*/  @!P0 BRA `(.L_x_11) ;  /* 0x0000000000408947 */ /* 0x002fea0003800000 */
[----:B------:R-:W-:Y:S01]  /*02c0*/  MOV R14, 0x30 ;  /* 0x00000030000e7802 */ /* 0x000fe20000000f00 */
[----:B------:R-:W0:Y:S01]  /*02d0*/  LDCU.64 UR4, c[0x4][0x18] ;  /* 0x01000300ff0477ac */ /* 0x000e220008000a00 */
[----:B------:R-:W-:Y:S02]  /*02e0*/  HFMA2 R12, -RZ, RZ, 0, 5.9604644775390625e-08 ;  /* 0x00000001ff0c7431 */ /* 0x000fe400000001ff */
[----:B------:R-:W-:Y:S01]  /*02f0*/  IMAD.MOV.U32 R8, RZ, RZ, 0x8a ;  /* 0x0000008aff087424 */ /* 0x000fe200078e00ff */
[----:B------:R-:W1:Y:S01]  /*0300*/  LDCU.64 UR6, c[0x4][0x10] ;  /* 0x01000200ff0677ac */ /* 0x000e620008000a00 */
[----:B------:R-:W2:Y:S01]  /*0310*/  LDC.64 R14, c[0x4][R14] ;  /* 0x010000000e0e7b82 */ /* 0x000ea20000000a00 */
[----:B------:R-:W-:Y:S01]  /*0320*/  IMAD.MOV.U32 R13, RZ, RZ, RZ ;  /* 0x000000ffff0d7224 */ /* 0x000fe200078e00ff */
[----:B------:R-:W3:Y:S01]  /*0330*/  LDCU.64 UR8, c[0x4][URZ] ;  /* 0x01000000ff0877ac */ /* 0x000ee20008000a00 */
[----:B0-----:R-:W-:Y:S02]  /*0340*/  IMAD.U32 R4, RZ, RZ, UR4 ;  /* 0x00000004ff047e24 */ /* 0x001fe4000f8e00ff */
[----:B------:R-:W-:-:S02]  /*0350*/  IMAD.U32 R5, RZ, RZ, UR5 ;  /* 0x00000005ff057e24 */ /* 0x000fc4000f8e00ff */
[----:B-1----:R-:W-:Y:S01]  /*0360*/  IMAD.U32 R6, RZ, RZ, UR6 ;  /* 0x00000006ff067e24 */ /* 0x002fe2000f8e00ff */
[----:B------:R-:W-:Y:S01]  /*0370*/  MOV R7, UR7 ;  /* 0x0000000700077c02 */ /* 0x000fe20008000f00 */
[----:B---3--:R-:W-:Y:S02]  /*0380*/  IMAD.U32 R10, RZ, RZ, UR8 ;  /* 0x00000008ff0a7e24 */ /* 0x008fe4000f8e00ff */
[----:B------:R-:W-:-:S07]  /*0390*/  IMAD.U32 R11, RZ, RZ, UR9 ;  /* 0x00000009ff0b7e24 */ /* 0x000fce000f8e00ff */
[----:B------:R-:W-:-:S07]  /*03a0*/  LEPC R20, `(.L_x_11) ;  /* 0x000000001014794e */ /* 0x000fce0000000000 */
[----:B--2---:R-:W-:Y:S05]  /*03b0*/  CALL.ABS.NOINC R14 ;  /* 0x000000000e007343 */ /* 0x004fea0003c00000 */
.L_x_11:
[----:B------:R-:W-:Y:S05]  /*03c0*/  BSYNC.RECONVERGENT B6 ;  /* 0x0000000000067941 */ /* 0x000fea0003800200 */
.L_x_10:
[----:B------:R-:W-:Y:S01]  /*03d0*/  IADD3 R3, PT, PT, -R25, 0x4000, RZ ;  /* 0x0000400019037810 */ /* 0x000fe20007ffe1ff */
[----:B------:R-:W-:Y:S03]  /*03e0*/  BSSY.RECONVERGENT B6, `(.L_x_12) ;  /* 0x0000013000067945 */ /* 0x000fe60003800200 */
[----:B------:R-:W-:-:S13]  /*03f0*/  ISETP.GE.U32.AND P0, PT, R3, R24, PT ;  /* 0x000000180300720c */ /* 0x000fda0003f06070 */
[----:B------:R-:W-:Y:S05]  /*0400*/  @P0 BRA `(.L_x_13) ;  /* 0x0000000000400947 */ /* 0x000fea0003800000 */
[----:B------:R-:W-:Y:S01]  /*0410*/  MOV R14, 0x30 ;  /* 0x00000030000e7802 */ /* 0x000fe20000000f00 */
[----:B------:R-:W0:Y:S01]  /*0420*/  LDCU.64 UR4, c[0x4][0x20] ;  /* 0x01000400ff0477ac */ /* 0x000e220008000a00 */
[----:B------:R-:W-:Y:S02]  /*0430*/  HFMA2 R8, -RZ, RZ, 0, 8.285045623779296875e-06 ;  /* 0x0000008bff087431 */ /* 0x000fe400000001ff */
[----:B------:R-:W-:Y:S01]  /*0440*/  IMAD.MOV.U32 R12, RZ, RZ, 0x1 ;  /* 0x00000001ff0c7424 */ /* 0x000fe200078e00ff */
[----:B------:R-:W1:Y:S01]  /*0450*/  LDCU.64 UR6, c[0x4][0x10] ;  /* 0x01000200ff0677ac */ /* 0x000e620008000a00 */
[----:B------:R-:W2:Y:S01]  /*0460*/  LDC.64 R14, c[0x4][R14] ;  /* 0x010000000e0e7b82 */ /* 0x000ea20000000a00 */
[----:B------:R-:W-:Y:S01]  /*0470*/  IMAD.MOV.U32 R13, RZ, RZ, RZ ;  /* 0x000000ffff0d7224 */ /* 0x000fe200078e00ff */
[----:B------:R-:W3:Y:S01]  /*0480*/  LDCU.64 UR8, c[0x4][URZ] ;  /* 0x01000000ff0877ac */ /* 0x000ee20008000a00 */
[----:B0-----:R-:W-:Y:S02]  /*0490*/  IMAD.U32 R4, RZ, RZ, UR4 ;  /* 0x00000004ff047e24 */ /* 0x001fe4000f8e00ff */
[----:B------:R-:W-:Y:S01]  /*04a0*/  IMAD.U32 R5, RZ, RZ, UR5 ;  /* 0x00000005ff057e24 */ /* 0x000fe2000f8e00ff */
[----:B-1----:R-:W-:Y:S01]  /*04b0*/  MOV R6, UR6 ;  /* 0x0000000600067c02 */ /* 0x002fe20008000f00 */
[----:B------:R-:W-:-:S02]  /*04c0*/  IMAD.U32 R7, RZ, RZ, UR7 ;  /* 0x00000007ff077e24 */ /* 0x000fc4000f8e00ff */
[----:B---3--:R-:W-:Y:S02]  /*04d0*/  IMAD.U32 R10, RZ, RZ, UR8 ;  /* 0x00000008ff0a7e24 */ /* 0x008fe4000f8e00ff */
[----:B------:R-:W-:-:S07]  /*04e0*/  IMAD.U32 R11, RZ, RZ, UR9 ;  /* 0x00000009ff0b7e24 */ /* 0x000fce000f8e00ff */
[----:B------:R-:W-:-:S07]  /*04f0*/  LEPC R20, `(.L_x_13) ;  /* 0x000000001014794e */ /* 0x000fce0000000000 */
[----:B--2---:R-:W-:Y:S05]  /*0500*/  CALL.ABS.NOINC R14 ;  /* 0x000000000e007343 */ /* 0x004fea0003c00000 */
.L_x_13:
[----:B------:R-:W-:Y:S05]  /*0510*/  BSYNC.RECONVERGENT B6 ;  /* 0x0000000000067941 */ /* 0x000fea0003800200 */
.L_x_12:
[C---:B------:R-:W-:Y:S01]  /*0520*/  ISETP.GE.U32.AND P0, PT, R24.reuse, 0x2, PT ;  /* 0x000000021800780c */ /* 0x040fe20003f06070 */
[----:B------:R-:W-:Y:S01]  /*0530*/  BSSY.RECONVERGENT B0, `(.L_x_14) ;  /* 0x0000031000007945 */ /* 0x000fe20003800200 */
[----:B------:R-:W-:-:S11]  /*0540*/  IMAD.SHL.U32 R0, R24, 0x20000, RZ ;  /* 0x0002000018007824 */ /* 0x000fd600078e00ff */
[----:B------:R-:W-:Y:S01]  /*0550*/  @!P0 IADD3 R25, PT, PT, R25, 0x3fff, RZ ;  /* 0x00003fff19198810 */ /* 0x000fe20007ffe0ff */
[----:B------:R-:W-:Y:S02]  /*0560*/  @!P0 IMAD.MOV.U32 R27, RZ, RZ, -0x1 ;  /* 0xffffffffff1b8424 */ /* 0x000fe400078e00ff */
[----:B------:R-:W-:Y:S01]  /*0570*/  @!P0 IMAD.MOV.U32 R26, RZ, RZ, RZ ;  /* 0x000000ffff1a8224 */ /* 0x000fe200078e00ff */
[----:B------:R-:W-:Y:S06]  /*0580*/  @!P0 BRA `(.L_x_15) ;  /* 0x0000000000ac8947 */ /* 0x000fec0003800000 */
[----:B------:R-:W-:Y:S01]  /*0590*/  BSSY.RECONVERGENT B1, `(.L_x_16) ;  /* 0x0000008000017945 */ /* 0x000fe20003800200 */
[----:B------:R-:W-:Y:S01]  /*05a0*/  IMAD.MOV.U32 R4, RZ, RZ, RZ ;  /* 0x000000ffff047224 */ /* 0x000fe200078e00ff */
[----:B------:R-:W-:-:S07]  /*05b0*/  MOV R9, 0x1 ;  /* 0x0000000100097802 */ /* 0x000fce0000000f00 */
.L_x_17:
[----:B------:R-:W-:-:S04]  /*05c0*/  SHF.L.U32 R3, R9, R4, RZ ;  /* 0x0000000409037219 */ /* 0x000fc800000006ff */
[----:B------:R-:W-:Y:S01]  /*05d0*/  ISETP.GE.U32.AND P0, PT, R3, R24, PT ;  /* 0x000000180300720c */ /* 0x000fe20003f06070 */
[----:B------:R-:W-:Y:S02]  /*05e0*/  IMAD.MOV.U32 R3, RZ, RZ, R4 ;  /* 0x000000ffff037224 */ /* 0x000fe400078e0004 */
[----:B------:R-:W-:-:S10]  /*05f0*/  VIADD R4, R4, 0x1 ;  /* 0x0000000104047836 */ /* 0x000fd40000000000 */
[----:B------:R-:W-:Y:S05]  /*0600*/  @!P0 BRA `(.L_x_17) ;  /* 0xfffffffc00ec8947 */ /* 0x000fea000383ffff */
[----:B------:R-:W-:Y:S05]  /*0610*/  BSYNC.RECONVERGENT B1 ;  /* 0x0000000000017941 */ /* 0x000fea0003800200 */
.L_x_16:
[----:B------:R-:W-:Y:S01]  /*0620*/  VIADD R4, R3, 0x1f ;  /* 0x0000001f03047836 */ /* 0x000fe20000000000 */
[----:B------:R-:W-:Y:S04]  /*0630*/  BSSY.RECONVERGENT B1, `(.L_x_18) ;  /* 0x000001d000017945 */ /* 0x000fe80003800200 */
[CC--:B------:R-:W-:Y:S02]  /*0640*/  SHF.L.U32 R13, R9.reuse, R4.reuse, RZ ;  /* 0x00000004090d7219 */ /* 0x0c0fe400000006ff */
[----:B------:R-:W-:Y:S02]  /*0650*/  SHF.L.U64.HI R9, R9, R4, RZ ;  /* 0x0000000409097219 */ /* 0x000fe400000102ff */
[----:B------:R-:W-:-:S04]  /*0660*/  IADD3 R13, P0, P1, R24, -0x1, R13 ;  /* 0xffffffff180d7810 */ /* 0x000fc8000791e00d */
[----:B------:R-:W-:-:S04]  /*0670*/  IADD3.X R9, PT, PT, RZ, -0x1, R9, P0, P1 ;  /* 0xffffffffff097810 */ /* 0x000fc800007e2409 */
[----:B------:R-:W-:-:S13]  /*0680*/  ISETP.NE.U32.AND P0, PT, R9, RZ, PT ;  /* 0x000000ff0900720c */ /* 0x000fda0003f05070 */
[----:B------:R-:W-:Y:S05]  /*0690*/  @P0 BRA `(.L_x_19) ;  /* 0x00000000004c0947 */ /* 0x000fea0003800000 */
[----:B------:R-:W0:Y:S01]  /*06a0*/  I2F.U32.RP R6, R24 ;  /* 0x0000001800067306 */ /* 0x000e220000209000 */
[----:B------:R-:W-:Y:S01]  /*06b0*/  IMAD.MOV R7, RZ, RZ, -R24 ;  /* 0x000000ffff077224 */ /* 0x000fe200078e0a18 */
[----:B------:R-:W-:-:S06]  /*06c0*/  ISETP.NE.U32.AND P2, PT, R24, RZ, PT ;  /* 0x000000ff1800720c */ /* 0x000fcc0003f45070 */
[----:B0-----:R-:W0:Y:S02]  /*06d0*/  MUFU.RCP R6, R6 ;  /* 0x0000000600067308 */ /* 0x001e240000001000 */
[----:B0-----:R-:W-:-:S06]  /*06e0*/  IADD3 R4, PT, PT, R6, 0xffffffe, RZ ;  /* 0x0ffffffe06047810 */ /* 0x001fcc0007ffe0ff */
[----:B------:R0:W1:Y:S02]  /*06f0*/  F2I.FTZ.U32.TRUNC.NTZ R5, R4 ;  /* 0x0000000400057305 */ /* 0x000064000021f000 */
[----:B0-----:R-:W-:Y:S02]  /*0700*/  IMAD.MOV.U32 R4, RZ, RZ, RZ ;  /* 0x000000ffff047224 */ /* 0x001fe400078e00ff */
[----:B-1----:R-:W-:-:S04]  /*0710*/  IMAD R7, R7, R5, RZ ;  /* 0x0000000507077224 */ /* 0x002fc800078e02ff */
[----:B------:R-:W-:-:S06]  /*0720*/  IMAD.HI.U32 R8, R5, R7, R4 ;  /* 0x0000000705087227 */ /* 0x000fcc00078e0004 */
[----:B------:R-:W-:-:S04]  /*0730*/  IMAD.HI.U32 R8, R8, R13, RZ ;  /* 0x0000000d08087227 */ /* 0x000fc800078e00ff */
[----:B------:R-:W-:-:S04]  /*0740*/  IMAD.MOV R5, RZ, RZ, -R8 ;  /* 0x000000ffff057224 */ /* 0x000fc800078e0a08 */
[----:B------:R-:W-:-:S05]  /*0750*/  IMAD R13, R24, R5, R13 ;  /* 0x00000005180d7224 */ /* 0x000fca00078e020d */
[----:B------:R-:W-:-:S13]  /*0760*/  ISETP.GE.U32.AND P0, PT, R13, R24, PT ;  /* 0x000000180d00720c */ /* 0x000fda0003f06070 */
[----:B------:R-:W-:Y:S01]  /*0770*/  @P0 IADD3 R13, PT, PT, -R24, R13, RZ ;  /* 0x0000000d180d0210 */ /* 0x000fe20007ffe1ff */
[----:B------:R-:W-:-:S03]  /*0780*/  @P0 VIADD R8, R8, 0x1 ;  /* 0x0000000108080836 */ /* 0x000fc60000000000 */
[----:B------:R-:W-:-:S13]  /*0790*/  ISETP.GE.U32.AND P1, PT, R13, R24, PT ;  /* 0x000000180d00720c */ /* 0x000fda0003f26070 */
[----:B------:R-:W-:Y:S01]  /*07a0*/  @P1 VIADD R8, R8, 0x1 ;  /* 0x0000000108081836 */ /* 0x000fe20000000000 */
[----:B------:R-:W-:Y:S01]  /*07b0*/  @!P2 LOP3.LUT R8, RZ, R24, RZ, 0x33, !PT ;  /* 0x00000018ff08a212 */ /* 0x000fe200078e33ff */
[----:B------:R-:W-:Y:S06]  /*07c0*/  BRA `(.L_x_20) ;  /* 0x00000000000c7947 */ /* 0x000fec0003800000 */
.L_x_19:
[----:B------:R-:W-:-:S07]  /*07d0*/  MOV R8, 0x7f0 ;  /* 0x000007f000087802 */ /* 0x000fce0000000f00 */
[----:B------:R-:W-:Y:S05]  /*07e0*/  CALL.REL.NOINC `($__internal_0_$__cuda_sm20_div_u64) ;  /* 0x0000000c00d87944 */ /* 0x000fea0003c00000 */
[----:B------:R-:W-:-:S07]  /*07f0*/  IMAD.MOV.U32 R8, RZ, RZ, R4 ;  /* 0x000000ffff087224 */ /* 0x000fce00078e0004 */
.L_x_20:
[----:B------:R-:W-:Y:S05]  /*0800*/  BSYNC.RECONVERGENT B1 ;  /* 0x0000000000017941 */ /* 0x000fea0003800200 */
.L_x_18:
[----:B------:R-:W-:Y:S01]  /*0810*/  IADD3 R3, PT, PT, R3, -0x1, RZ ;  /* 0xffffffff03037810 */ /* 0x000fe20007ffe0ff */
[----:B------:R-:W-:-:S03]  /*0820*/  IMAD.MOV.U32 R27, RZ, RZ, R8 ;  /* 0x000000ffff1b7224 */ /* 0x000fc600078e0008 */
[----:B------:R-:W-:-:S07]  /*0830*/  LOP3.LUT R26, R3, 0xffff, RZ, 0xc0, !PT ;  /* 0x0000ffff031a7812 */ /* 0x000fce00078ec0ff */
.L_x_15:
[----:B------:R-:W-:Y:S05]  /*0840*/  BSYNC.RECONVERGENT B0 ;  /* 0x0000000000007941 */ /* 0x000fea0003800200 */
.L_x_14:
[----:B------:R-:W-:Y:S01]  /*0850*/  ISETP.NE.AND P0, PT, R0, RZ, PT ;  /* 0x000000ff0000720c */ /* 0x000fe20003f05270 */
[----:B------:R-:W-:-:S12]  /*0860*/  BSSY.RECONVERGENT B6, `(.L_x_21) ;  /* 0x0000012000067945 */ /* 0x000fd80003800200 */
[----:B------:R-:W-:Y:S05]  /*0870*/  @P0 BRA `(.L_x_22) ;  /* 0x0000000000400947 */ /* 0x000fea0003800000 */
[----:B------:R-:W-:Y:S01]  /*0880*/  MOV R14, 0x30 ;  /* 0x00000030000e7802 */ /* 0x000fe20000000f00 */
[----:B------:R-:W0:Y:S01]  /*0890*/  LDCU.64 UR4, c[0x4][0x28] ;  /* 0x01000500ff0477ac */ /* 0x000e220008000a00 */
[----:B------:R-:W-:Y:S02]  /*08a0*/  HFMA2 R8, -RZ, RZ, 0, 1.013278961181640625e-05 ;  /* 0x000000aaff087431 */ /* 0x000fe400000001ff */
        /* <DEDUP_REMOVED lines=13> */
.L_x_22:
[----:B------:R-:W-:Y:S05]  /*0980*/  BSYNC.RECONVERGENT B6 ;  /* 0x0000000000067941 */ /* 0x000fea0003800200 */
.L_x_21:
[----:B------:R-:W-:Y:S01]  /*0990*/  IMAD.SHL.U32 R5, R24, 0x20000, RZ ;  /* 0x0002000018057824 */ /* 0x000fe200078e00ff */
[----:B------:R-:W-:Y:S04]  /*09a0*/  BSSY.RECONVERGENT B0, `(.L_x_23) ;  /* 0x0000011000007945 */ /* 0x000fe80003800200 */
[----:B------:R-:W-:-:S13]  /*09b0*/  ISETP.GE.U32.AND P0, PT, R16, R5, PT ;  /* 0x000000051000720c */ /* 0x000fda0003f06070 */
[----:B------:R-:W-:Y:S05]  /*09c0*/  @!P0 BRA `(.L_x_24) ;  /* 0x0000000000388947 */ /* 0x000fea0003800000 */
[----:B------:R-:W-:Y:S01]  /*09d0*/  BSSY.RECONVERGENT B1, `(.L_x_25) ;  /* 0x000000c000017945 */ /* 0x000fe20003800200 */
[----:B------:R-:W-:-:S07]  /*09e0*/  MOV R0, R2 ;  /* 0x0000000200007202 */ /* 0x000fce0000000f00 */
.L_x_26:
[----:B------:R-:W-:Y:S01]  /*09f0*/  IMAD.MOV.U32 R2, RZ, RZ, R0 ;  /* 0x000000ffff027224 */ /* 0x000fe200078e0000 */
[----:B------:R-:W-:Y:S01]  /*0a00*/  IADD3 R0, P1, PT, R0, -0x1, RZ ;  /* 0xffffffff00007810 */ /* 0x000fe20007f3e0ff */
[----:B------:R-:W-:Y:S01]  /*0a10*/  IMAD.MOV.U32 R3, RZ, RZ, R19 ;  /* 0x000000ffff037224 */ /* 0x000fe200078e0013 */
[----:B------:R-:W-:Y:S02]  /*0a20*/  IADD3 R23, P2, PT, R23, -0x1, RZ ;  /* 0xffffffff17177810 */ /* 0x000fe40007f5e0ff */
[----:B------:R-:W-:Y:S02]  /*0a30*/  IADD3.X R19, PT, PT, R19, -0x1, RZ, P1, !PT ;  /* 0xffffffff13137810 */ /* 0x000fe40000ffe4ff */
[----:B------:R0:W-:Y:S01]  /*0a40*/  STG.E.U8 desc[UR36][R2.64+-0x1], R16 ;  /* 0xffffff1002007986 */ /* 0x0001e2000c101124 */
[----:B------:R-:W-:Y:S02]  /*0a50*/  IADD3.X R18, PT, PT, R18, -0x1, RZ, P2, !PT ;  /* 0xffffffff12127810 */ /* 0x000fe400017fe4ff */
[----:B0-----:R-:W-:-:S04]  /*0a60*/  SHF.R.U32.HI R16, RZ, 0x8, R16 ;  /* 0x00000008ff107819 */ /* 0x001fc80000011610 */
[----:B------:R-:W-:-:S13]  /*0a70*/  ISETP.GE.U32.AND P0, PT, R16, R5, PT ;  /* 0x000000051000720c */ /* 0x000fda0003f06070 */
[----:B------:R-:W-:Y:S05]  /*0a80*/  @P0 BRA `(.L_x_26) ;  /* 0xfffffffc00d80947 */ /* 0x000fea000383ffff */
[----:B------:R-:W-:Y:S05]  /*0a90*/  BSYNC.RECONVERGENT B1 ;  /* 0x0000000000017941 */ /* 0x000fea0003800200 */
.L_x_25:
[----:B------:R-:W-:-:S07]  /*0aa0*/  IMAD.MOV.U32 R2, RZ, RZ, R0 ;  /* 0x000000ffff027224 */ /* 0x000fce00078e0000 */
.L_x_24:
[----:B------:R-:W-:Y:S05]  /*0ab0*/  BSYNC.RECONVERGENT B0 ;  /* 0x0000000000007941 */ /* 0x000fea0003800200 */
.L_x_23:
[----:B------:R-:W-:Y:S01]  /*0ac0*/  IADD3 R0, PT, PT, RZ, -R24, RZ ;  /* 0x80000018ff007210 */ /* 0x000fe20007ffe0ff */
[----:B------:R-:W-:Y:S01]  /*0ad0*/  UMOV UR4, URZ ;  /* 0x000000ff00047c82 */ /* 0x000fe20008000000 */
[----:B------:R-:W-:Y:S01]  /*0ae0*/  ISETP.GT.U32.AND P0, PT, R22, 0x1, PT ;  /* 0x000000011600780c */ /* 0x000fe20003f04070 */
[----:B------:R-:W-:Y:S01]  /*0af0*/  IMAD.WIDE.U32 R4, R27, R16, RZ ;  /* 0x000000101b047225 */ /* 0x000fe200078e00ff */
[----:B------:R-:W-:Y:S02]  /*0b00*/  PRMT R0, R0, 0x7710, RZ ;  /* 0x0000771000007816 */ /* 0x000fe400000000ff */
[----:B------:R-:W-:Y:S01]  /*0b10*/  IADD3 R22, PT, PT, R22, -0x1, RZ ;  /* 0xffffffff16167810 */ /* 0x000fe20007ffe0ff */
[----:B------:R-:W-:Y:S02]  /*0b20*/  IMAD R3, R16, UR4, RZ ;  /* 0x0000000410037c24 */ /* 0x000fe4000f8e02ff */
[----:B------:R-:W-:Y:S02]  /*0b30*/  VIADD R0, R0, 0x4000 ;  /* 0x0000400000007836 */ /* 0x000fe40000000000 */
[----:B------:R-:W-:-:S02]  /*0b40*/  IMAD.IADD R5, R5, 0x1, R3 ;  /* 0x0000000105057824 */ /* 0x000fc400078e0203 */
[----:B------:R-:W-:Y:S01]  /*0b50*/  IMAD.IADD R25, R25, 0x1, R16 ;  /* 0x0000000119197824 */ /* 0x000fe200078e0210 */
[----:B------:R-:W-:Y:S02]  /*0b60*/  LOP3.LUT R0, R0, 0xffff, RZ, 0xc0, !PT ;  /* 0x0000ffff00007812 */ /* 0x000fe400078ec0ff */
[----:B------:R-:W-:-:S05]  /*0b70*/  SHF.R.U32.HI R26, RZ, R26, R5 ;  /* 0x0000001aff1a7219 */ /* 0x000fca0000011605 */
[----:B------:R-:W-:Y:S01]  /*0b80*/  IMAD R16, R26, R0, R25 ;  /* 0x000000001a107224 */ /* 0x000fe200078e0219 */
[----:B------:R-:W-:Y:S06]  /*0b90*/  @P0 BRA `(.L_x_27) ;  /* 0xfffffff400880947 */ /* 0x000fec000383ffff */
[----:B------:R-:W-:Y:S05]  /*0ba0*/  BSYNC.RECONVERGENT B7 ;  /* 0x0000000000077941 */ /* 0x000fea0003800200 */
.L_x_9:
[----:B------:R-:W0:Y:S01]  /*0bb0*/  LDC.64 R6, c[0x0][0x380] ;  /* 0x0000e000ff067b82 */ /* 0x000e220000000a00 */
[----:B------:R-:W1:Y:S01]  /*0bc0*/  LDCU.64 UR4, c[0x0][0x390] ;  /* 0x00007200ff0477ac */ /* 0x000e620008000a00 */
[--C-:B------:R-:W-:Y:S02]  /*0bd0*/  SHF.R.U32.HI R25, RZ, 0x8, R16.reuse ;  /* 0x00000008ff197819 */ /* 0x100fe40000011610 */
[--C-:B------:R-:W-:Y:S02]  /*0be0*/  SHF.R.U32.HI R11, RZ, 0x10, R16.reuse ;  /* 0x00000010ff0b7819 */ /* 0x100fe40000011610 */
[----:B------:R-:W-:Y:S02]  /*0bf0*/  SHF.R.U32.HI R13, RZ, 0x18, R16 ;  /* 0x00000018ff0d7819 */ /* 0x000fe40000011610 */
[----:B------:R-:W2:Y:S01]  /*0c00*/  LDC.64 R4, c[0x0][0x390] ;  /* 0x0000e400ff047b82 */ /* 0x000ea20000000a00 */
[----:B-1----:R-:W-:-:S04]  /*0c10*/  IMAD R0, R17, UR4, RZ ;  /* 0x0000000411007c24 */ /* 0x002fc8000f8e02ff */
[C---:B------:R-:W-:Y:S02]  /*0c20*/  IMAD R3, R29.reuse, UR5, R0 ;  /* 0x000000051d037c24 */ /* 0x040fe4000f8e0200 */
[----:B0-----:R-:W-:-:S04]  /*0c30*/  IMAD.WIDE.U32 R6, R29, UR4, R6 ;  /* 0x000000041d067c25 */ /* 0x001fc8000f8e0006 */
[----:B------:R-:W-:Y:S02]  /*0c40*/  IMAD.IADD R7, R7, 0x1, R3 ;  /* 0x0000000107077824 */ /* 0x000fe400078e0203 */
[----:B------:R-:W-:Y:S01]  /*0c50*/  IMAD.MOV.U32 R3, RZ, RZ, R19 ;  /* 0x000000ffff037224 */ /* 0x000fe200078e0013 */
[----:B--2---:R-:W-:-:S04]  /*0c60*/  IADD3 R9, P0, P1, R6, R4, -R23 ;  /* 0x0000000406097210 */ /* 0x004fc8000791e817 */
[----:B------:R-:W-:Y:S01]  /*0c70*/  IADD3 R9, P2, PT, R9, 0x4, RZ ;  /* 0x0000000409097810 */ /* 0x000fe20007f5e0ff */
[----:B------:R0:W-:Y:S01]  /*0c80*/  STG.E.U8 desc[UR36][R2.64+-0x3], R25 ;  /* 0xfffffd1902007986 */ /* 0x0001e2000c101124 */
[----:B------:R-:W-:Y:S02]  /*0c90*/  IADD3.X R0, PT, PT, R7, R5, ~R18, P0, P1 ;  /* 0x0000000507007210 */ /* 0x000fe400007e2c12 */
[C---:B------:R-:W-:Y:S01]  /*0ca0*/  ISETP.NE.AND P0, PT, R9.reuse, RZ, PT ;  /* 0x000000ff0900720c */ /* 0x040fe20003f05270 */
[----:B------:R0:W-:Y:S02]  /*0cb0*/  STG.E.U8 desc[UR36][R2.64+-0x4], R16 ;  /* 0xfffffc1002007986 */ /* 0x0001e4000c101124 */
[----:B------:R-:W-:Y:S02]  /*0cc0*/  IMAD.X R0, RZ, RZ, R0, P2 ;  /* 0x000000ffff007224 */ /* 0x000fe400010e0600 */
[----:B------:R0:W-:Y:S03]  /*0cd0*/  STG.E.U8 desc[UR36][R2.64+-0x2], R11 ;  /* 0xfffffe0b02007986 */ /* 0x0001e6000c101124 */
[C-C-:B------:R-:W-:Y:S01]  /*0ce0*/  SHF.R.U64 R21, R9.reuse, 0x8, R0.reuse ;  /* 0x0000000809157819 */ /* 0x140fe20000001200 */
[----:B------:R0:W-:Y:S01]  /*0cf0*/  STG.E.U8 desc[UR36][R2.64+-0x1], R13 ;  /* 0xffffff0d02007986 */ /* 0x0001e2000c101124 */
[----:B------:R-:W-:-:S02]  /*0d00*/  SHF.R.U64 R19, R9, 0x10, R0 ;  /* 0x0000001009137819 */ /* 0x000fc40000001200 */
[----:B------:R-:W-:Y:S01]  /*0d10*/  SHF.R.U64 R15, R9, 0x18, R0 ;  /* 0x00000018090f7819 */ /* 0x000fe20000001200 */
[----:B------:R0:W-:Y:S04]  /*0d20*/  STG.E.U8 desc[UR36][R6.64+0x1], R21 ;  /* 0x0000011506007986 */ /* 0x0001e8000c101124 */
[----:B------:R0:W-:Y:S04]  /*0d30*/  STG.E.U8 desc[UR36][R6.64+0x2], R19 ;  /* 0x0000021306007986 */ /* 0x0001e8000c101124 */
[----:B------:R0:W-:Y:S04]  /*0d40*/  STG.E.U8 desc[UR36][R6.64], R9 ;  /* 0x0000000906007986 */ /* 0x0001e8000c101124 */
[----:B------:R0:W-:Y:S01]  /*0d50*/  STG.E.U8 desc[UR36][R6.64+0x3], R15 ;  /* 0x0000030f06007986 */ /* 0x0001e2000c101124 */
[----:B------:R-:W-:Y:S05]  /*0d60*/  @!P0 EXIT ;  /* 0x000000000000894d */ /* 0x000fea0003800000 */
[----:B------:R-:W1:Y:S01]  /*0d70*/  LDC R0, c[0x0][0x380] ;  /* 0x0000e000ff007b82 */ /* 0x000e620000000800 */
[----:B0-----:R-:W-:Y:S01]  /*0d80*/  IMAD R6, R29, R4, R4 ;  /* 0x000000041d067224 */ /* 0x001fe200078e0204 */
[----:B------:R-:W-:Y:S01]  /*0d90*/  IADD3 R14, P1, PT, R2, -0x2, RZ ;  /* 0xfffffffe020e7810 */ /* 0x000fe20007f3e0ff */
[----:B------:R-:W-:Y:S01]  /*0da0*/  BSSY.RECONVERGENT B1, `(.L_x_28) ;  /* 0x000007d000017945 */ /* 0x000fe20003800200 */
[----:B------:R-:W-:Y:S01]  /*0db0*/  LOP3.LUT R10, R9, 0x3, RZ, 0xc0, !PT ;  /* 0x00000003090a7812 */ /* 0x000fe200078ec0ff */
[----:B------:R-:W-:Y:S01]  /*0dc0*/  IMAD.MOV.U32 R11, RZ, RZ, RZ ;  /* 0x000000ffff0b7224 */ /* 0x000fe200078e00ff */
[----:B------:R-:W-:Y:S02]  /*0dd0*/  IADD3.X R15, PT, PT, R3, -0x1, RZ, P1, !PT ;  /* 0xffffffff030f7810 */ /* 0x000fe40000ffe4ff */
[----:B-1----:R-:W-:-:S04]  /*0de0*/  IADD3 R6, PT, PT, -R23, R0, R6 ;  /* 0x0000000017067210 */ /* 0x002fc80007ffe106 */
[----:B------:R-:W-:-:S04]  /*0df0*/  IADD3 R6, PT, PT, R6, 0x3, RZ ;  /* 0x0000000306067810 */ /* 0x000fc80007ffe0ff */
[----:B------:R-:W-:-:S13]  /*0e00*/  ISETP.GE.U32.AND P0, PT, R6, 0x3, PT ;  /* 0x000000030600780c */ /* 0x000fda0003f06070 */
[----:B------:R-:W-:Y:S05]  /*0e10*/  @!P0 BRA `(.L_x_29) ;  /* 0x0000000400d48947 */ /* 0x000fea0003800000 */
[----:B------:R-:W0:Y:S01]  /*0e20*/  LDCU.64 UR4, c[0x0][0x380] ;  /* 0x00007000ff0477ac */ /* 0x000e220008000a00 */
[----:B------:R-:W-:Y:S01]  /*0e30*/  LOP3.LUT R11, R9, 0xfffffffc, RZ, 0xc0, !PT ;  /* 0xfffffffc090b7812 */ /* 0x000fe200078ec0ff */
[----:B------:R-:W-:Y:S01]  /*0e40*/  IMAD R8, R17, R4, RZ ;  /* 0x0000000411087224 */ /* 0x000fe200078e02ff */
[----:B------:R-:W-:Y:S03]  /*0e50*/  BSSY.RELIABLE B0, `(.L_x_30) ;  /* 0x000005e000007945 */ /* 0x000fe60003800100 */
[----:B------:R-:W-:Y:S02]  /*0e60*/  IMAD.MOV R12, RZ, RZ, -R11 ;  /* 0x000000ffff0c7224 */ /* 0x000fe400078e0a0b */
[C---:B------:R-:W-:Y:S01]  /*0e70*/  IMAD R9, R29.reuse, R5, R8 ;  /* 0x000000051d097224 */ /* 0x040fe200078e0208 */
[----:B------:R-:W-:Y:S02]  /*0e80*/  MOV R8, R14 ;  /* 0x0000000e00087202 */ /* 0x000fe40000000f00 */
[----:B------:R-:W-:Y:S01]  /*0e90*/  ISETP.GE.AND P0, PT, R12, RZ, PT ;  /* 0x000000ff0c00720c */ /* 0x000fe20003f06270 */
[----:B0-----:R-:W-:-:S03]  /*0ea0*/  IMAD.WIDE.U32 R6, R29, R4, UR4 ;  /* 0x000000041d067e25 */ /* 0x001fc6000f8e0004 */
[----:B------:R-:W-:-:S05]  /*0eb0*/  IADD3 R6, P1, PT, R6, 0x7, RZ ;  /* 0x0000000706067810 */ /* 0x000fca0007f3e0ff */
[----:B------:R-:W-:Y:S02]  /*0ec0*/  IMAD.X R7, R7, 0x1, R9, P1 ;  /* 0x0000000107077824 */ /* 0x000fe400008e0609 */
[----:B------:R-:W-:Y:S02]  /*0ed0*/  IMAD.MOV.U32 R9, RZ, RZ, R15 ;  /* 0x000000ffff097224 */ /* 0x000fe400078e000f */
[----:B------:R-:W-:Y:S05]  /*0ee0*/  @P0 BRA `(.L_x_31) ;  /* 0x0000000400500947 */ /* 0x000fea0003800000 */
[----:B------:R-:W-:Y:S01]  /*0ef0*/  IMAD.MOV R13, RZ, RZ, -R12 ;  /* 0x000000ffff0d7224 */ /* 0x000fe200078e0a0c */
[----:B------:R-:W-:Y:S01]  /*0f00*/  BSSY.RECONVERGENT B2, `(.L_x_32) ;  /* 0x0000030000027945 */ /* 0x000fe20003800200 */
[----:B------:R-:W-:-:S03]  /*0f10*/  PLOP3.LUT P0, PT, PT, PT, PT, 0x80, 0x8 ;  /* 0x000000000008781c */ /* 0x000fc60003f0f070 */
[----:B------:R-:W-:-:S13]  /*0f20*/  ISETP.GT.AND P1, PT, R13, 0xc, PT ;  /* 0x0000000c0d00780c */ /* 0x000fda0003f24270 */
[----:B------:R-:W-:Y:S05]  /*0f30*/  @!P1 BRA `(.L_x_33) ;  /* 0x0000000000b09947 */ /* 0x000fea0003800000 */
[----:B------:R-:W-:-:S13]  /*0f40*/  PLOP3.LUT P0, PT, PT, PT, PT, 0x8, 0x80 ;  /* 0x000000000080781c */ /* 0x000fda0003f0e170 */
.L_x_34:
[----:B------:R-:W2:Y:S04]  /*0f50*/  LDG.E.U8 R13, desc[UR36][R8.64+-0x2] ;  /* 0xfffffe24080d7981 */ /* 0x000ea8000c1e1100 */
[----:B--2---:R0:W-:Y:S04]  /*0f60*/  STG.E.U8 desc[UR36][R6.64+-0x3], R13 ;  /* 0xfffffd0d06007986 */ /* 0x0041e8000c101124 */
[----:B------:R-:W2:Y:S04]  /*0f70*/  LDG.E.U8 R15, desc[UR36][R8.64+-0x1] ;  /* 0xffffff24080f7981 */ /* 0x000ea8000c1e1100 */
[----:B--2---:R1:W-:Y:S04]  /*0f80*/  STG.E.U8 desc[UR36][R6.64+-0x2], R15 ;  /* 0xfffffe0f06007986 */ /* 0x0043e8000c101124 */
[----:B------:R-:W2:Y:S04]  /*0f90*/  LDG.E.U8 R19, desc[UR36][R8.64] ;  /* 0x0000002408137981 */ /* 0x000ea8000c1e1100 */
[----:B--2---:R2:W-:Y:S04]  /*0fa0*/  STG.E.U8 desc[UR36][R6.64+-0x1], R19 ;  /* 0xffffff1306007986 */ /* 0x0045e8000c101124 */
[----:B------:R-:W3:Y:S04]  /*0fb0*/  LDG.E.U8 R21, desc[UR36][R8.64+0x1] ;  /* 0x0000012408157981 */ /* 0x000ee8000c1e1100 */
[----:B---3--:R3:W-:Y:S04]  /*0fc0*/  STG.E.U8 desc[UR36][R6.64], R21 ;  /* 0x0000001506007986 */ /* 0x0087e8000c101124 */
[----:B------:R-:W4:Y:S04]  /*0fd0*/  LDG.E.U8 R23, desc[UR36][R8.64+0x2] ;  /* 0x0000022408177981 */ /* 0x000f28000c1e1100 */
[----:B----4-:R4:W-:Y:S04]  /*0fe0*/  STG.E.U8 desc[UR36][R6.64+0x1], R23 ;  /* 0x0000011706007986 */ /* 0x0109e8000c101124 */
[----:B------:R-:W5:Y:S04]  /*0ff0*/  LDG.E.U8 R25, desc[UR36][R8.64+0x3] ;  /* 0x0000032408197981 */ /* 0x000f68000c1e1100 */
[----:B-----5:R5:W-:Y:S04]  /*1000*/  STG.E.U8 desc[UR36][R6.64+0x2], R25 ;  /* 0x0000021906007986 */ /* 0x020be8000c101124 */
[----:B0-----:R-:W2:Y:S04]  /*1010*/  LDG.E.U8 R13, desc[UR36][R8.64+0x4] ;  /* 0x00000424080d7981 */ /* 0x001ea8000c1e1100 */
[----:B--2---:R0:W-:Y:S04]  /*1020*/  STG.E.U8 desc[UR36][R6.64+0x3], R13 ;  /* 0x0000030d06007986 */ /* 0x0041e8000c101124 */
[----:B-1----:R-:W2:Y:S04]  /*1030*/  LDG.E.U8 R15, desc[UR36][R8.64+0x5] ;  /* 0x00000524080f7981 */ /* 0x002ea8000c1e1100 */
[----:B--2---:R1:W-:Y:S04]  /*1040*/  STG.E.U8 desc[UR36][R6.64+0x4], R15 ;  /* 0x0000040f06007986 */ /* 0x0043e8000c101124 */
[----:B------:R-:W2:Y:S04]  /*1050*/  LDG.E.U8 R19, desc[UR36][R8.64+0x6] ;  /* 0x0000062408137981 */ /* 0x000ea8000c1e1100 */
[----:B--2---:R2:W-:Y:S04]  /*1060*/  STG.E.U8 desc[UR36][R6.64+0x5], R19 ;  /* 0x0000051306007986 */ /* 0x0045e8000c101124 */
[----:B---3--:R-:W3:Y:S04]  /*1070*/  LDG.E.U8 R21, desc[UR36][R8.64+0x7] ;  /* 0x0000072408157981 */ /* 0x008ee8000c1e1100 */
[----:B---3--:R3:W-:Y:S04]  /*1080*/  STG.E.U8 desc[UR36][R6.64+0x6], R21 ;  /* 0x0000061506007986 */ /* 0x0087e8000c101124 */
[----:B----4-:R-:W4:Y:S04]  /*1090*/  LDG.E.U8 R23, desc[UR36][R8.64+0x8] ;  /* 0x0000082408177981 */ /* 0x010f28000c1e1100 */
[----:B----4-:R4:W-:Y:S04]  /*10a0*/  STG.E.U8 desc[UR36][R6.64+0x7], R23 ;  /* 0x0000071706007986 */ /* 0x0109e8000c101124 */
[----:B-----5:R-:W5:Y:S04]  /*10b0*/  LDG.E.U8 R25, desc[UR36][R8.64+0x9] ;  /* 0x0000092408197981 */ /* 0x020f68000c1e1100 */
[----:B-----5:R-:W-:Y:S04]  /*10c0*/  STG.E.U8 desc[UR36][R6.64+0x8], R25 ;  /* 0x0000081906007986 */ /* 0x020fe8000c101124 */
[----:B0-----:R-:W5:Y:S04]  /*10d0*/  LDG.E.U8 R13, desc[UR36][R8.64+0xa] ;  /* 0x00000a24080d7981 */ /* 0x001f68000c1e1100 */
[----:B-----5:R0:W-:Y:S04]  /*10e0*/  STG.E.U8 desc[UR36][R6.64+0x9], R13 ;  /* 0x0000090d06007986 */ /* 0x0201e8000c101124 */
[----:B-1----:R-:W5:Y:S04]  /*10f0*/  LDG.E.U8 R15, desc[UR36][R8.64+0xb] ;  /* 0x00000b24080f7981 */ /* 0x002f68000c1e1100 */
[----:B-----5:R-:W-:Y:S04]  /*1100*/  STG.E.U8 desc[UR36][R6.64+0xa], R15 ;  /* 0x00000a0f06007986 */ /* 0x020fe8000c101124 */
[----:B--2---:R-:W2:Y:S01]  /*1110*/  LDG.E.U8 R19, desc[UR36][R8.64+0xc] ;  /* 0x00000c2408137981 */ /* 0x004ea2000c1e1100 */
[----:B------:R-:W-:-:S05]  /*1120*/  VIADD R12, R12, 0x10 ;  /* 0x000000100c0c7836 */ /* 0x000fca0000000000 */
[----:B------:R-:W-:Y:S01]  /*1130*/  ISETP.GE.AND P1, PT, R12, -0xc, PT ;  /* 0xfffffff40c00780c */ /* 0x000fe20003f26270 */
[----:B--2---:R-:W-:Y:S04]  /*1140*/  STG.E.U8 desc[UR36][R6.64+0xb], R19 ;  /* 0x00000b1306007986 */ /* 0x004fe8000c101124 */
[----:B---3--:R1:W2:Y:S01]  /*1150*/  LDG.E.U8 R21, desc[UR36][R8.64+0xd] ;  /* 0x00000d2408157981 */ /* 0x0082a2000c1e1100 */
[----:B------:R-:W-:Y:S02]  /*1160*/  IADD3 R16, P2, PT, R8, 0x10, RZ ;  /* 0x0000001008107810 */ /* 0x000fe40007f5e0ff */
[----:B------:R-:W-:Y:S02]  /*1170*/  IADD3 R14, P3, PT, R6, 0x10, RZ ;  /* 0x00000010060e7810 */ /* 0x000fe40007f7e0ff */
[----:B----4-:R-:W-:-:S03]  /*1180*/  IADD3.X R23, PT, PT, RZ, R9, RZ, P2, !PT ;  /* 0x00000009ff177210 */ /* 0x010fc600017fe4ff */
[----:B0-----:R-:W-:Y:S02]  /*1190*/  IMAD.X R13, RZ, RZ, R7, P3 ;  /* 0x000000ffff0d7224 */ /* 0x001fe400018e0607 */
[----:B-1----:R-:W-:Y:S02]  /*11a0*/  IMAD.MOV.U32 R8, RZ, RZ, R16 ;  /* 0x000000ffff087224 */ /* 0x002fe400078e0010 */
[----:B------:R-:W-:Y:S01]  /*11b0*/  IMAD.MOV.U32 R9, RZ, RZ, R23 ;  /* 0x000000ffff097224 */ /* 0x000fe200078e0017 */
[----:B--2---:R0:W-:Y:S02]  /*11c0*/  STG.E.U8 desc[UR36][R6.64+0xc], R21 ;  /* 0x00000c1506007986 */ /* 0x0041e4000c101124 */
[----:B0-----:R-:W-:Y:S01]  /*11d0*/  MOV R6, R14 ;  /* 0x0000000e00067202 */ /* 0x001fe20000000f00 */
[----:B------:R-:W-:Y:S01]  /*11e0*/  IMAD.MOV.U32 R7, RZ, RZ, R13 ;  /* 0x000000ffff077224 */ /* 0x000fe200078e000d */
[----:B------:R-:W-:Y:S06]  /*11f0*/  @!P1 BRA `(.L_x_34) ;  /* 0xfffffffc00549947 */ /* 0x000fec000383ffff */
.L_x_33:
[----:B------:R-:W-:Y:S05]  /*1200*/  BSYNC.RECONVERGENT B2 ;  /* 0x0000000000027941 */ /* 0x000fea0003800200 */
.L_x_32:
[----:B------:R-:W-:Y:S01]  /*1210*/  IMAD.MOV R13, RZ, RZ, -R12 ;  /* 0x000000ffff0d7224 */ /* 0x000fe200078e0a0c */
[----:B------:R-:W-:Y:S04]  /*1220*/  BSSY.RECONVERGENT B2, `(.L_x_35) ;  /* 0x000001d000027945 */ /* 0x000fe80003800200 */
[----:B------:R-:W-:-:S13]  /*1230*/  ISETP.GT.AND P1, PT, R13, 0x4, PT ;  /* 0x000000040d00780c */ /* 0x000fda0003f24270 */
[----:B------:R-:W-:Y:S05]  /*1240*/  @!P1 BRA `(.L_x_36) ;  /* 0x0000000000689947 */ /* 0x000fea0003800000 */
        /* <DEDUP_REMOVED lines=9> */
[----:B----4-:R-:W-:Y:S04]  /*12e0*/  STG.E.U8 desc[UR36][R6.64+0x1], R23 ;  /* 0x0000011706007986 */ /* 0x010fe8000c101124 */
[----:B------:R-:W4:Y:S04]  /*12f0*/  LDG.E.U8 R25, desc[UR36][R8.64+0x3] ;  /* 0x0000032408197981 */ /* 0x000f28000c1e1100 */
[----:B----4-:R-:W-:Y:S04]  /*1300*/  STG.E.U8 desc[UR36][R6.64+0x2], R25 ;  /* 0x0000021906007986 */ /* 0x010fe8000c101124 */
[----:B0-----:R-:W4:Y:S01]  /*1310*/  LDG.E.U8 R13, desc[UR36][R8.64+0x4] ;  /* 0x00000424080d7981 */ /* 0x001f22000c1e1100 */
[----:B------:R-:W-:-:S02]  /*1320*/  IADD3 R16, P1, PT, R8, 0x8, RZ ;  /* 0x0000000808107810 */ /* 0x000fc40007f3e0ff */
[----:B------:R-:W-:Y:S01]  /*1330*/  IADD3 R14, P2, PT, R6, 0x8, RZ ;  /* 0x00000008060e7810 */ /* 0x000fe20007f5e0ff */
[----:B----4-:R-:W-:Y:S04]  /*1340*/  STG.E.U8 desc[UR36][R6.64+0x3], R13 ;  /* 0x0000030d06007986 */ /* 0x010fe8000c101124 */
[----:B-1----:R0:W4:Y:S01]  /*1350*/  LDG.E.U8 R15, desc[UR36][R8.64+0x5] ;  /* 0x00000524080f7981 */ /* 0x002122000c1e1100 */
[----:B--2---:R-:W-:Y:S01]  /*1360*/  IADD3.X R19, PT, PT, RZ, R7, RZ, P2, !PT ;  /* 0x00000007ff137210 */ /* 0x004fe200017fe4ff */
[----:B---3--:R-:W-:Y:S01]  /*1370*/  IMAD.X R21, RZ, RZ, R9, P1 ;  /* 0x000000ffff157224 */ /* 0x008fe200008e0609 */
[----:B------:R-:W-:Y:S01]  /*1380*/  PLOP3.LUT P0, PT, PT, PT, PT, 0x8, 0x80 ;  /* 0x000000000080781c */ /* 0x000fe20003f0e170 */
[----:B------:R-:W-:Y:S02]  /*1390*/  VIADD R12, R12, 0x8 ;  /* 0x000000080c0c7836 */ /* 0x000fe40000000000 */
[----:B0-----:R-:W-:-:S02]  /*13a0*/  IMAD.MOV.U32 R8, RZ, RZ, R16 ;  /* 0x000000ffff087224 */ /* 0x001fc400078e0010 */
[----:B------:R-:W-:Y:S01]  /*13b0*/  IMAD.MOV.U32 R9, RZ, RZ, R21 ;  /* 0x000000ffff097224 */ /* 0x000fe200078e0015 */
[----:B----4-:R0:W-:Y:S02]  /*13c0*/  STG.E.U8 desc[UR36][R6.64+0x4], R15 ;  /* 0x0000040f06007986 */ /* 0x0101e4000c101124 */
[----:B0-----:R-:W-:Y:S01]  /*13d0*/  MOV R6, R14 ;  /* 0x0000000e00067202 */ /* 0x001fe20000000f00 */
[----:B------:R-:W-:-:S07]  /*13e0*/  IMAD.MOV.U32 R7, RZ, RZ, R19 ;  /* 0x000000ffff077224 */ /* 0x000fce00078e0013 */
.L_x_36:
[----:B------:R-:W-:Y:S05]  /*13f0*/  BSYNC.RECONVERGENT B2 ;  /* 0x0000000000027941 */ /* 0x000fea0003800200 */
.L_x_35:
[----:B------:R-:W-:-:S13]  /*1400*/  ISETP.NE.OR P0, PT, R12, RZ, P0 ;  /* 0x000000ff0c00720c */ /* 0x000fda0000705670 */
[----:B------:R-:W-:Y:S05]  /*1410*/  @!P0 BREAK.RELIABLE B0 ;  /* 0x0000000000008942 */ /* 0x000fea0003800100 */
[----:B------:R-:W-:Y:S05]  /*1420*/  @!P0 BRA `(.L_x_29) ;  /* 0x0000000000508947 */ /* 0x000fea0003800000 */
.L_x_31:
[----:B------:R-:W-:Y:S05]  /*1430*/  BSYNC.RELIABLE B0 ;  /* 0x0000000000007941 */ /* 0x000fea0003800100 */
.L_x_30:
[----:B------:R-:W2:Y:S04]  /*1440*/  LDG.E.U8 R13, desc[UR36][R8.64+-0x2] ;  /* 0xfffffe24080d7981 */ /* 0x000ea8000c1e1100 */
[----:B--2---:R0:W-:Y:S04]  /*1450*/  STG.E.U8 desc[UR36][R6.64+-0x3], R13 ;  /* 0xfffffd0d06007986 */ /* 0x0041e8000c101124 */
[----:B------:R-:W2:Y:S04]  /*1460*/  LDG.E.U8 R15, desc[UR36][R8.64+-0x1] ;  /* 0xffffff24080f7981 */ /* 0x000ea8000c1e1100 */
[----:B--2---:R-:W-:Y:S04]  /*1470*/  STG.E.U8 desc[UR36][R6.64+-0x2], R15 ;  /* 0xfffffe0f06007986 */ /* 0x004fe8000c101124 */
[----:B------:R-:W2:Y:S01]  /*1480*/  LDG.E.U8 R19, desc[UR36][R8.64] ;  /* 0x0000002408137981 */ /* 0x000ea2000c1e1100 */
[----:B------:R-:W-:-:S05]  /*1490*/  VIADD R12, R12, 0x4 ;  /* 0x000000040c0c7836 */ /* 0x000fca0000000000 */
[----:B------:R-:W-:Y:S01]  /*14a0*/  ISETP.NE.AND P0, PT, R12, RZ, PT ;  /* 0x000000ff0c00720c */ /* 0x000fe20003f05270 */
[----:B--2---:R-:W-:Y:S04]  /*14b0*/  STG.E.U8 desc[UR36][R6.64+-0x1], R19 ;  /* 0xffffff1306007986 */ /* 0x004fe8000c101124 */
[----:B------:R1:W2:Y:S01]  /*14c0*/  LDG.E.U8 R21, desc[UR36][R8.64+0x1] ;  /* 0x0000012408157981 */ /* 0x0002a2000c1e1100 */
[----:B------:R-:W-:Y:S02]  /*14d0*/  IADD3 R16, P1, PT, R8, 0x4, RZ ;  /* 0x0000000408107810 */ /* 0x000fe40007f3e0ff */
[----:B------:R-:W-:-:S03]  /*14e0*/  IADD3 R14, P2, PT, R6, 0x4, RZ ;  /* 0x00000004060e7810 */ /* 0x000fc60007f5e0ff */
[----:B------:R-:W-:Y:S01]  /*14f0*/  IMAD.X R23, RZ, RZ, R9, P1 ;  /* 0x000000ffff177224 */ /* 0x000fe200008e0609 */
[----:B0-----:R-:W-:Y:S01]  /*1500*/  IADD3.X R13, PT, PT, RZ, R7, RZ, P2, !PT ;  /* 0x00000007ff0d7210 */ /* 0x001fe200017fe4ff */
[----:B-1----:R-:W-:Y:S02]  /*1510*/  IMAD.MOV.U32 R8, RZ, RZ, R16 ;  /* 0x000000ffff087224 */ /* 0x002fe400078e0010 */
[----:B------:R-:W-:Y:S01]  /*1520*/  IMAD.MOV.U32 R9, RZ, RZ, R23 ;  /* 0x000000ffff097224 */ /* 0x000fe200078e0017 */
[----:B--2---:R0:W-:Y:S02]  /*1530*/  STG.E.U8 desc[UR36][R6.64], R21 ;  /* 0x0000001506007986 */ /* 0x0041e4000c101124 */
[----:B0-----:R-:W-:Y:S01]  /*1540*/  IMAD.MOV.U32 R6, RZ, RZ, R14 ;  /* 0x000000ffff067224 */ /* 0x001fe200078e000e */
[----:B------:R-:W-:Y:S01]  /*1550*/  MOV R7, R13 ;  /* 0x0000000d00077202 */ /* 0x000fe20000000f00 */
[----:B------:R-:W-:Y:S06]  /*1560*/  @P0 BRA `(.L_x_30) ;  /* 0xfffffffc00b40947 */ /* 0x000fec000383ffff */
.L_x_29:
[----:B------:R-:W-:Y:S05]  /*1570*/  BSYNC.RECONVERGENT B1 ;  /* 0x0000000000017941 */ /* 0x000fea0003800200 */
.L_x_28:
[----:B------:R-:W-:-:S13]  /*1580*/  ISETP.NE.AND P0, PT, R10, RZ, PT ;  /* 0x000000ff0a00720c */ /* 0x000fda0003f05270 */
[----:B------:R-:W-:Y:S05]  /*1590*/  @!P0 EXIT ;  /* 0x000000000000894d */ /* 0x000fea0003800000 */
[----:B------:R-:W0:Y:S01]  /*15a0*/  LDCU UR4, c[0x0][0x384] ;  /* 0x00007080ff0477ac */ /* 0x000e220008000800 */
[----:B------:R-:W-:Y:S01]  /*15b0*/  IMAD.MOV.U32 R6, RZ, RZ, R11 ;  /* 0x000000ffff067224 */ /* 0x000fe200078e000b */
[----:B------:R-:W-:Y:S01]  /*15c0*/  IADD3 R11, P2, P3, R11, -0x4, R2 ;  /* 0xfffffffc0b0b7810 */ /* 0x000fe20007b5e002 */
[----:B------:R-:W-:Y:S02]  /*15d0*/  IMAD.MOV.U32 R7, RZ, RZ, RZ ;  /* 0x000000ffff077224 */ /* 0x000fe400078e00ff */
[----:B------:R-:W-:Y:S02]  /*15e0*/  IMAD.MOV R10, RZ, RZ, -R10 ;  /* 0x000000ffff0a7224 */ /* 0x000fe400078e0a0a */
[----:B------:R-:W-:-:S04]  /*15f0*/  IMAD.WIDE.U32 R6, R29, R4, R6 ;  /* 0x000000041d067225 */ /* 0x000fc800078e0006 */
[----:B------:R-:W-:Y:S01]  /*1600*/  IMAD R4, R17, R4, RZ ;  /* 0x0000000411047224 */ /* 0x000fe200078e02ff */
[----:B------:R-:W-:-:S03]  /*1610*/  IADD3 R0, P0, PT, R6, R0, RZ ;  /* 0x0000000006007210 */ /* 0x000fc60007f1e0ff */
[----:B------:R-:W-:Y:S01]  /*1620*/  IMAD R5, R29, R5, R4 ;  /* 0x000000051d057224 */ /* 0x000fe200078e0204 */
[----:B------:R-:W-:Y:S02]  /*1630*/  IADD3 R4, P1, PT, R0, 0x4, RZ ;  /* 0x0000000400047810 */ /* 0x000fe40007f3e0ff */
[----:B------:R-:W-:Y:S02]  /*1640*/  IADD3.X R0, PT, PT, RZ, -0x1, R3, P2, P3 ;  /* 0xffffffffff007810 */ /* 0x000fe400017e6403 */
[----:B0-----:R-:W-:-:S04]  /*1650*/  IADD3.X R7, PT, PT, R5, UR4, R7, P0, !PT ;  /* 0x0000000405077c10 */ /* 0x001fc800087fe407 */
[----:B------:R-:W-:-:S07]  /*1660*/  IADD3.X R7, PT, PT, RZ, R7, RZ, P1, !PT ;  /* 0x00000007ff077210 */ /* 0x000fce0000ffe4ff */
.L_x_37:
[----:B0-----:R-:W-:Y:S02]  /*1670*/  IMAD.MOV.U32 R2, RZ, RZ, R11 ;  /* 0x000000ffff027224 */ /* 0x001fe400078e000b */
[----:B------:R-:W-:-:S05]  /*1680*/  IMAD.MOV.U32 R3, RZ, RZ, R0 ;  /* 0x000000ffff037224 */ /* 0x000fca00078e0000 */
[----:B------:R0:W2:Y:S01]  /*1690*/  LDG.E.U8 R5, desc[UR36][R2.64] ;  /* 0x0000002402057981 */ /* 0x0000a2000c1e1100 */
[----:B------:R-:W-:Y:S01]  /*16a0*/  VIADD R10, R10, 0x1 ;  /* 0x000000010a0a7836 */ /* 0x000fe20000000000 */
[----:B------:R-:W-:-:S04]  /*16b0*/  IADD3 R11, P2, PT, R11, 0x1, RZ ;  /* 0x000000010b0b7810 */ /* 0x000fc80007f5e0ff */
[----:B------:R-:W-:Y:S01]  /*16c0*/  ISETP.NE.AND P0, PT, R10, RZ, PT ;  /* 0x000000ff0a00720c */ /* 0x000fe20003f05270 */
[----:B------:R-:W-:Y:S02]  /*16d0*/  IMAD.X R0, RZ, RZ, R0, P2 ;  /* 0x000000ffff007224 */ /* 0x000fe400010e0600 */
[----:B0-----:R-:W-:Y:S01]  /*16e0*/  IMAD.MOV.U32 R2, RZ, RZ, R4 ;  /* 0x000000ffff027224 */ /* 0x001fe200078e0004 */
[----:B------:R-:W-:Y:S02]  /*16f0*/  MOV R3, R7 ;  /* 0x0000000700037202 */ /* 0x000fe40000000f00 */
[----:B------:R-:W-:-:S05]  /*1700*/  IADD3 R4, P1, PT, R4, 0x1, RZ ;  /* 0x0000000104047810 */ /* 0x000fca0007f3e0ff */
[----:B------:R-:W-:Y:S01]  /*1710*/  IMAD.X R7, RZ, RZ, R7, P1 ;  /* 0x000000ffff077224 */ /* 0x000fe200008e0607 */
[----:B--2---:R0:W-:Y:S01]  /*1720*/  STG.E.U8 desc[UR36][R2.64], R5 ;  /* 0x0000000502007986 */ /* 0x0041e2000c101124 */
[----:B------:R-:W-:Y:S06]  /*1730*/  @P0 BRA `(.L_x_37) ;  /* 0xfffffffc00cc0947 */ /* 0x000fec000383ffff */
[----:B------:R-:W-:Y:S05]  /*1740*/  EXIT ;  /* 0x000000000000794d */ /* 0x000fea0003800000 */
        .weak           $__internal_0_$__cuda_sm20_div_u64
        .type           $__internal_0_$__cuda_sm20_div_u64,@function
        .size           $__internal_0_$__cuda_sm20_div_u64,(.L_x_39 - $__internal_0_$__cuda_sm20_div_u64)
$__internal_0_$__cuda_sm20_div_u64:
[----:B------:R-:W-:Y:S01]  /*1750*/  MOV R10, R24 ;  /* 0x00000018000a7202 */ /* 0x000fe20000000f00 */
[----:B------:R-:W-:-:S05]  /*1760*/  IMAD.MOV.U32 R11, RZ, RZ, RZ ;  /* 0x000000ffff0b7224 */ /* 0x000fca00078e00ff */
[----:B------:R-:W0:Y:S08]  /*1770*/  I2F.U64.RP R10, R10 ;  /* 0x0000000a000a7312 */ /* 0x000e300000309000 */
[----:B0-----:R-:W0:Y:S02]  /*1780*/  MUFU.RCP R4, R10 ;  /* 0x0000000a00047308 */ /* 0x001e240000001000 */
[----:B0-----:R-:W-:-:S06]  /*1790*/  VIADD R4, R4, 0x1ffffffe ;  /* 0x1ffffffe04047836 */ /* 0x001fcc0000000000 */
[----:B------:R-:W0:Y:S02]  /*17a0*/  F2I.U64.TRUNC R4, R4 ;  /* 0x0000000400047311 */ /* 0x000e24000020d800 */
[----:B0-----:R-:W-:-:S04]  /*17b0*/  IMAD.WIDE.U32 R6, R4, R24, RZ ;  /* 0x0000001804067225 */ /* 0x001fc800078e00ff */
[----:B------:R-:W-:Y:S01]  /*17c0*/  IMAD R7, R5, R24, R7 ;  /* 0x0000001805077224 */ /* 0x000fe200078e0207 */
[----:B------:R-:W-:-:S05]  /*17d0*/  IADD3 R15, P0, PT, RZ, -R6, RZ ;  /* 0x80000006ff0f7210 */ /* 0x000fca0007f1e0ff */
[----:B------:R-:W-:-:S04]  /*17e0*/  IMAD.HI.U32 R6, R4, R15, RZ ;  /* 0x0000000f04067227 */ /* 0x000fc800078e00ff */
[----:B------:R-:W-:Y:S01]  /*17f0*/  IMAD.X R21, RZ, RZ, ~R7, P0 ;  /* 0x000000ffff157224 */ /* 0x000fe200000e0e07 */
[----:B------:R-:W-:-:S03]  /*1800*/  MOV R7, R4 ;  /* 0x0000000400077202 */ /* 0x000fc60000000f00 */
[-C--:B------:R-:W-:Y:S02]  /*1810*/  IMAD R11, R5, R21.reuse, RZ ;  /* 0x00000015050b7224 */ /* 0x080fe400078e02ff */
[----:B------:R-:W-:-:S04]  /*1820*/  IMAD.WIDE.U32 R6, P0, R4, R21, R6 ;  /* 0x0000001504067225 */ /* 0x000fc80007800006 */
[----:B------:R-:W-:-:S04]  /*1830*/  IMAD.HI.U32 R21, R5, R21, RZ ;  /* 0x0000001505157227 */ /* 0x000fc800078e00ff */
[----:B------:R-:W-:-:S05]  /*1840*/  IMAD.HI.U32 R6, P1, R5, R15, R6 ;  /* 0x0000000f05067227 */ /* 0x000fca0007820006 */
[----:B------:R-:W-:Y:S01]  /*1850*/  IADD3 R7, P2, PT, R11, R6, RZ ;  /* 0x000000060b077210 */ /* 0x000fe20007f5e0ff */
[----:B------:R-:W-:-:S04]  /*1860*/  IMAD.X R6, R21, 0x1, R5, P0 ;  /* 0x0000000115067824 */ /* 0x000fc800000e0605 */
[----:B------:R-:W-:Y:S01]  /*1870*/  IMAD.WIDE.U32 R4, R7, R24, RZ ;  /* 0x0000001807047225 */ /* 0x000fe200078e00ff */
[----:B------:R-:W-:Y:S02]  /*1880*/  IADD3.X R11, PT, PT, RZ, RZ, R6, P2, P1 ;  /* 0x000000ffff0b7210 */ /* 0x000fe400017e2406 */
[----:B------:R-:W-:-:S03]  /*1890*/  IADD3 R15, P0, PT, RZ, -R4, RZ ;  /* 0x80000004ff0f7210 */ /* 0x000fc60007f1e0ff */
[----:B------:R-:W-:Y:S02]  /*18a0*/  IMAD R4, R11, R24, R5 ;  /* 0x000000180b047224 */ /* 0x000fe400078e0205 */
[----:B------:R-:W-:-:S04]  /*18b0*/  IMAD.HI.U32 R6, R7, R15, RZ ;  /* 0x0000000f07067227 */ /* 0x000fc800078e00ff */
[----:B------:R-:W-:-:S04]  /*18c0*/  IMAD.X R4, RZ, RZ, ~R4, P0 ;  /* 0x000000ffff047224 */ /* 0x000fc800000e0e04 */
[----:B------:R-:W-:-:S04]  /*18d0*/  IMAD.WIDE.U32 R6, P0, R7, R4, R6 ;  /* 0x0000000407067225 */ /* 0x000fc80007800006 */
[C---:B------:R-:W-:Y:S02]  /*18e0*/  IMAD R5, R11.reuse, R4, RZ ;  /* 0x000000040b057224 */ /* 0x040fe400078e02ff */
[----:B------:R-:W-:-:S04]  /*18f0*/  IMAD.HI.U32 R6, P1, R11, R15, R6 ;  /* 0x0000000f0b067227 */ /* 0x000fc80007820006 */
[----:B------:R-:W-:Y:S01]  /*1900*/  IMAD.HI.U32 R4, R11, R4, RZ ;  /* 0x000000040b047227 */ /* 0x000fe200078e00ff */
[----:B------:R-:W-:-:S03]  /*1910*/  IADD3 R6, P2, PT, R5, R6, RZ ;  /* 0x0000000605067210 */ /* 0x000fc60007f5e0ff */
[----:B------:R-:W-:Y:S01]  /*1920*/  IMAD.MOV.U32 R5, RZ, RZ, RZ ;  /* 0x000000ffff057224 */ /* 0x000fe200078e00ff */
[----:B------:R-:W-:Y:S01]  /*1930*/  IADD3.X R11, PT, PT, R4, R11, RZ, P0, !PT ;  /* 0x0000000b040b7210 */ /* 0x000fe200007fe4ff */
[----:B------:R-:W-:-:S03]  /*1940*/  IMAD.HI.U32 R4, R6, R13, RZ ;  /* 0x0000000d06047227 */ /* 0x000fc600078e00ff */
[----:B------:R-:W-:Y:S01]  /*1950*/  IADD3.X R10, PT, PT, RZ, RZ, R11, P2, P1 ;  /* 0x000000ffff0a7210 */ /* 0x000fe200017e240b */
[----:B------:R-:W-:-:S04]  /*1960*/  IMAD.WIDE.U32 R4, R6, R9, R4 ;  /* 0x0000000906047225 */ /* 0x000fc800078e0004 */
[C---:B------:R-:W-:Y:S02]  /*1970*/  IMAD R7, R10.reuse, R9, RZ ;  /* 0x000000090a077224 */ /* 0x040fe400078e02ff */
[----:B------:R-:W-:-:S04]  /*1980*/  IMAD.HI.U32 R4, P0, R10, R13, R4 ;  /* 0x0000000d0a047227 */ /* 0x000fc80007800004 */
[----:B------:R-:W-:Y:S01]  /*1990*/  IMAD.HI.U32 R10, R10, R9, RZ ;  /* 0x000000090a0a7227 */ /* 0x000fe200078e00ff */
[----:B------:R-:W-:-:S03]  /*19a0*/  IADD3 R7, P1, PT, R7, R4, RZ ;  /* 0x0000000407077210 */ /* 0x000fc60007f3e0ff */
[----:B------:R-:W-:-:S05]  /*19b0*/  IMAD.X R4, RZ, RZ, R10, P0 ;  /* 0x000000ffff047224 */ /* 0x000fca00000e060a */
[----:B------:R-:W-:Y:S01]  /*19c0*/  IADD3.X R11, PT, PT, RZ, R4, RZ, P1, !PT ;  /* 0x00000004ff0b7210 */ /* 0x000fe20000ffe4ff */
[----:B------:R-:W-:-:S04]  /*19d0*/  IMAD.WIDE.U32 R4, R7, R24, RZ ;  /* 0x0000001807047225 */ /* 0x000fc800078e00ff */
[----:B------:R-:W-:Y:S01]  /*19e0*/  IMAD R6, R11, R24, R5 ;  /* 0x000000180b067224 */ /* 0x000fe200078e0205 */
[----:B------:R-:W-:Y:S01]  /*19f0*/  IADD3 R13, P0, PT, -R4, R13, RZ ;  /* 0x0000000d040d7210 */ /* 0x000fe20007f1e1ff */
[----:B------:R-:W-:-:S03]  /*1a00*/  VIADD R4, R7, 0x1 ;  /* 0x0000000107047836 */ /* 0x000fc60000000000 */
[----:B------:R-:W-:Y:S01]  /*1a10*/  IADD3 R5, P1, PT, -R24, R13, RZ ;  /* 0x0000000d18057210 */ /* 0x000fe20007f3e1ff */
[----:B------:R-:W-:Y:S01]  /*1a20*/  IMAD.X R9, R9, 0x1, ~R6, P0 ;  /* 0x0000000109097824 */ /* 0x000fe200000e0e06 */
[----:B------:R-:W-:-:S04]  /*1a30*/  ISETP.GE.U32.AND P0, PT, R13, R24, PT ;  /* 0x000000180d00720c */ /* 0x000fc80003f06070 */
[C---:B------:R-:W-:Y:S02]  /*1a40*/  ISETP.GE.U32.AND.EX P0, PT, R9.reuse, RZ, PT, P0 ;  /* 0x000000ff0900720c */ /* 0x040fe40003f06100 */
[----:B------:R-:W-:Y:S02]  /*1a50*/  IADD3.X R6, PT, PT, R9, -0x1, RZ, P1, !PT ;  /* 0xffffffff09067810 */ /* 0x000fe40000ffe4ff */
[----:B------:R-:W-:Y:S02]  /*1a60*/  SEL R5, R5, R13, P0 ;  /* 0x0000000d05057207 */ /* 0x000fe40000000000 */
[----:B------:R-:W-:Y:S01]  /*1a70*/  SEL R6, R6, R9, P0 ;  /* 0x0000000906067207 */ /* 0x000fe20000000000 */
[----:B------:R-:W-:Y:S01]  /*1a80*/  IMAD.MOV.U32 R9, RZ, RZ, 0x0 ;  /* 0x00000000ff097424 */ /* 0x000fe200078e00ff */
[----:B------:R-:W-:Y:S02]  /*1a90*/  SEL R7, R4, R7, P0 ;  /* 0x0000000704077207 */ /* 0x000fe40000000000 */
[----:B------:R-:W-:-:S02]  /*1aa0*/  ISETP.GE.U32.AND P0, PT, R5, R24, PT ;  /* 0x000000180500720c */ /* 0x000fc40003f06070 */
[----:B------:R-:W-:Y:S02]  /*1ab0*/  ISETP.NE.U32.AND P1, PT, R24, RZ, PT ;  /* 0x000000ff1800720c */ /* 0x000fe40003f25070 */
[----:B------:R-:W-:Y:S02]  /*1ac0*/  IADD3 R4, PT, PT, R7, 0x1, RZ ;  /* 0x0000000107047810 */ /* 0x000fe40007ffe0ff */
[----:B------:R-:W-:Y:S02]  /*1ad0*/  ISETP.GE.U32.AND.EX P0, PT, R6, RZ, PT, P0 ;  /* 0x000000ff0600720c */ /* 0x000fe40003f06100 */
[----:B------:R-:W-:Y:S02]  /*1ae0*/  ISETP.NE.AND.EX P1, PT, RZ, RZ, PT, P1 ;  /* 0x000000ffff00720c */ /* 0x000fe40003f25310 */
[----:B------:R-:W-:-:S04]  /*1af0*/  SEL R4, R4, R7, P0 ;  /* 0x0000000704047207 */ /* 0x000fc80000000000 */
[----:B------:R-:W-:Y:S01]  /*1b00*/  SEL R4, R4, 0xffffffff, P1 ;  /* 0xffffffff04047807 */ /* 0x000fe20000800000 */
[----:B------:R-:W-:Y:S06]  /*1b10*/  RET.REL.NODEC R8 `(_Z13encode_kernelPhPKhmii) ;  /* 0xffffffe408387950 */ /* 0x000fec0003c3ffff */
.L_x_38:
        /* <DEDUP_REMOVED lines=14> */
.L_x_39:


//--------------------- .nv.global.init           --------------------------
	.section	.nv.global.init,"aw",@progbits
.nv.global.init:
	.type		$str$4,@object
	.size		$str$4,($str$1 - $str$4)
$str$4:
        /*0000*/ 	.byte	0x73, 0x79, 0x6d, 0x2d, 0x3e, 0x78, 0x5f, 0x6d, 0x61, 0x78, 0x20, 0x21, 0x3d, 0x20, 0x30, 0x00
	.type		$str$1,@object
	.size		$str$1,($str$2 - $str$1)
$str$1:
        /*0010*/ 	.byte	0x2f, 0x74, 0x6d, 0x70, 0x2f, 0x73, 0x61, 0x73, 0x73, 0x5f, 0x63, 0x75, 0x5f, 0x66, 0x34, 0x6b
        /*0020*/ 	.byte	0x68, 0x37, 0x71, 0x68, 0x64, 0x2f, 0x6b, 0x2e, 0x63, 0x75, 0x00
	.type		$str$2,@object
	.size		$str$2,($str$3 - $str$2)
$str$2:
        /*002b*/ 	.byte	0x73, 0x74, 0x61, 0x72, 0x74, 0x20, 0x3c, 0x3d, 0x20, 0x28, 0x31, 0x75, 0x20, 0x3c, 0x3c, 0x20
        /*003b*/ 	.byte	0x73, 0x63, 0x61, 0x6c, 0x65, 0x5f, 0x62, 0x69, 0x74, 0x73, 0x29, 0x00
	.type		$str$3,@object
	.size		$str$3,(__unnamed_2 - $str$3)
$str$3:
        /*0047*/ 	.byte	0x66, 0x72, 0x65, 0x71, 0x20, 0x3c, 0x3d, 0x20, 0x28, 0x31, 0x75, 0x20, 0x3c, 0x3c, 0x20, 0x73
        /*0057*/ 	.byte	0x63, 0x61, 0x6c, 0x65, 0x5f, 0x62, 0x69, 0x74, 0x73, 0x29, 0x20, 0x2d, 0x20, 0x73, 0x74, 0x61
        /*0067*/ 	.byte	0x72, 0x74, 0x00
	.type		__unnamed_2,@object
	.size		__unnamed_2,(__unnamed_1 - __unnamed_2)
__unnamed_2:
        /*006a*/ 	.byte	0x76, 0x6f, 0x69, 0x64, 0x20, 0x52, 0x61, 0x6e, 0x73, 0x45, 0x6e, 0x63, 0x50, 0x75, 0x74, 0x53
        /*007a*/ 	.byte	0x79, 0x6d, 0x62, 0x6f, 0x6c, 0x28, 0x75, 0x6e, 0x73, 0x69, 0x67, 0x6e, 0x65, 0x64, 0x20, 0x69
        /*008a*/ 	.byte	0x6e, 0x74, 0x20, 0x2a, 0x2c, 0x20, 0x75, 0x6e, 0x73, 0x69, 0x67, 0x6e, 0x65, 0x64, 0x20, 0x63
        /*009a*/ 	.byte	0x68, 0x61, 0x72, 0x20, 0x2a, 0x2a, 0x2c, 0x20, 0x63, 0x6f, 0x6e, 0x73, 0x74, 0x20, 0x52, 0x61
        /*00aa*/ 	.byte	0x6e, 0x73, 0x45, 0x6e, 0x63, 0x53, 0x79, 0x6d, 0x62, 0x6f, 0x6c, 0x20, 0x2a, 0x29, 0x00
	.type		__unnamed_1,@object
	.size		__unnamed_1,(.L_2 - __unnamed_1)
__unnamed_1:
        /*00b9*/ 	.byte	0x76, 0x6f, 0x69, 0x64, 0x20, 0x52, 0x61, 0x6e, 0x73, 0x45, 0x6e, 0x63, 0x53, 0x79, 0x6d, 0x62
        /*00c9*/ 	.byte	0x6f, 0x6c, 0x49, 0x6e, 0x69, 0x74, 0x28, 0x52, 0x61, 0x6e, 0x73, 0x45, 0x6e, 0x63, 0x53, 0x79
        /*00d9*/ 	.byte	0x6d, 0x62, 0x6f, 0x6c, 0x20, 0x2a, 0x2c, 0x20, 0x75, 0x6e, 0x73, 0x69, 0x67, 0x6e, 0x65, 0x64
        /*00e9*/ 	.byte	0x20, 0x69, 0x6e, 0x74, 0x2c, 0x20, 0x75, 0x6e, 0x73, 0x69, 0x67, 0x6e, 0x65, 0x64, 0x20, 0x69
        /*00f9*/ 	.byte	0x6e, 0x74, 0x2c, 0x20, 0x75, 0x6e, 0x73, 0x69, 0x67, 0x6e, 0x65, 0x64, 0x20, 0x69, 0x6e, 0x74
        /*0109*/ 	.byte	0x29, 0x00
.L_2:


//--------------------- .nv.shared.reserved.0     --------------------------
	.section	.nv.shared.reserved.0,"aw",@nobits
	.weak		__nv_reservedSMEM_offset_0_alias
	.size		__nv_reservedSMEM_offset_0_alias, 0, 64
	.other		__nv_reservedSMEM_offset_0_alias,@"STO_CUDA_RESERVED_SHARED STV_DEFAULT"
__nv_reservedSMEM_offset_0_alias:
	.zero		0
	.zero		64


//--------------------- .nv.constant0._Z13decode_kernelPhmiiS_ --------------------------
	.section	.nv.constant0._Z13decode_kernelPhmiiS_,"a",@progbits
	.sectionflags	@""
	.align	4
.nv.constant0._Z13decode_kernelPhmiiS_:
	.zero		928


//--------------------- .nv.constant0._Z13encode_kernelPhPKhmii --------------------------
	.section	.nv.constant0._Z13encode_kernelPhPKhmii,"a",@progbits
	.sectionflags	@""
	.align	4
.nv.constant0._Z13encode_kernelPhPKhmii:
	.zero		928


//--------------------- SYMBOLS --------------------------

	.type		.nv.reservedSmem.offset0,@object
	.size		.nv.reservedSmem.offset0,0x4
	.type		__assertfail,@function
